//
// Generated by NVIDIA NVVM Compiler
//
// Compiler Build ID: CL-36424714
// Cuda compilation tools, release 13.0, V13.0.88
// Based on NVVM 20.0.0
//

.version 9.0
.target sm_100
.address_size 64

	// .globl	_Z25update_device_data_kernelmmPmS_S_PdS0_

.visible .entry _Z25update_device_data_kernelmmPmS_S_PdS0_(
	.param .u64 _Z25update_device_data_kernelmmPmS_S_PdS0__param_0,
	.param .u64 _Z25update_device_data_kernelmmPmS_S_PdS0__param_1,
	.param .u64 .ptr .align 1 _Z25update_device_data_kernelmmPmS_S_PdS0__param_2,
	.param .u64 .ptr .align 1 _Z25update_device_data_kernelmmPmS_S_PdS0__param_3,
	.param .u64 .ptr .align 1 _Z25update_device_data_kernelmmPmS_S_PdS0__param_4,
	.param .u64 .ptr .align 1 _Z25update_device_data_kernelmmPmS_S_PdS0__param_5,
	.param .u64 .ptr .align 1 _Z25update_device_data_kernelmmPmS_S_PdS0__param_6
)
{
	.local .align 16 .b8 	__local_depot0[48];
	.reg .b64 	%SP;
	.reg .b64 	%SPL;
	.reg .pred 	%p<18>;
	.reg .b32 	%r<5>;
	.reg .b64 	%rd<166>;
	.reg .b64 	%fd<344>;

	mov.u64 	%SPL, __local_depot0;
	ld.param.u64 	%rd57, [_Z25update_device_data_kernelmmPmS_S_PdS0__param_0];
	ld.param.u64 	%rd52, [_Z25update_device_data_kernelmmPmS_S_PdS0__param_2];
	ld.param.u64 	%rd53, [_Z25update_device_data_kernelmmPmS_S_PdS0__param_3];
	ld.param.u64 	%rd54, [_Z25update_device_data_kernelmmPmS_S_PdS0__param_4];
	ld.param.u64 	%rd56, [_Z25update_device_data_kernelmmPmS_S_PdS0__param_6];
	cvta.to.global.u64 	%rd1, %rd56;
	add.u64 	%rd2, %SPL, 0;
	mov.u32 	%r1, %ntid.x;
	mov.u32 	%r2, %ctaid.x;
	mov.u32 	%r3, %tid.x;
	mad.lo.s32 	%r4, %r1, %r2, %r3;
	cvt.u64.u32 	%rd3, %r4;
	setp.le.u64 	%p1, %rd57, %rd3;
	@%p1 bra 	$L__BB0_23;
	ld.param.u64 	%rd129, [_Z25update_device_data_kernelmmPmS_S_PdS0__param_1];
	cvta.to.global.u64 	%rd59, %rd54;
	cvta.to.global.u64 	%rd60, %rd52;
	cvta.to.global.u64 	%rd61, %rd53;
	shl.b64 	%rd62, %rd3, 5;
	add.s64 	%rd4, %rd60, %rd62;
	add.s64 	%rd5, %rd61, %rd62;
	add.s64 	%rd63, %rd59, %rd62;
	ld.global.u64 	%rd6, [%rd63];
	ld.global.u64 	%rd7, [%rd63+8];
	ld.global.u64 	%rd8, [%rd63+16];
	ld.global.u64 	%rd9, [%rd63+24];
	setp.eq.s64 	%p2, %rd129, 0;
	@%p2 bra 	$L__BB0_10;
	ld.param.u64 	%rd130, [_Z25update_device_data_kernelmmPmS_S_PdS0__param_1];
	ld.global.u64 	%rd65, [%rd4];
	cvt.rn.f64.u64 	%fd1, %rd65;
	ld.global.u64 	%rd66, [%rd4+8];
	cvt.rn.f64.u64 	%fd2, %rd66;
	ld.global.u64 	%rd67, [%rd4+16];
	cvt.rn.f64.u64 	%fd3, %rd67;
	ld.global.u64 	%rd68, [%rd4+24];
	cvt.rn.f64.u64 	%fd4, %rd68;
	ld.global.u64 	%rd69, [%rd5];
	cvt.rn.f64.u64 	%fd5, %rd69;
	ld.global.u64 	%rd70, [%rd5+8];
	cvt.rn.f64.u64 	%fd6, %rd70;
	ld.global.u64 	%rd71, [%rd5+16];
	cvt.rn.f64.u64 	%fd7, %rd71;
	ld.global.u64 	%rd72, [%rd5+24];
	cvt.rn.f64.u64 	%fd8, %rd72;
	add.s64 	%rd73, %rd130, -1;
	setp.lt.u64 	%p3, %rd73, 3;
	mov.b64 	%rd156, 0;
	@%p3 bra 	$L__BB0_5;
	ld.param.u64 	%rd131, [_Z25update_device_data_kernelmmPmS_S_PdS0__param_1];
	and.b64  	%rd154, %rd131, -4;
	add.s64 	%rd153, %rd2, 16;
	add.s64 	%rd152, %rd1, 120;
$L__BB0_4:
	.pragma "nounroll";
	ld.param.u64 	%rd132, [_Z25update_device_data_kernelmmPmS_S_PdS0__param_1];
	and.b64  	%rd156, %rd132, -4;
	shl.b64 	%rd74, %rd132, 5;
	add.s64 	%rd75, %rd152, %rd74;
	ld.global.f64 	%fd61, [%rd152+-120];
	ld.global.f64 	%fd62, [%rd152+-112];
	mul.f64 	%fd63, %fd62, %fd2;
	fma.rn.f64 	%fd64, %fd61, %fd1, %fd63;
	ld.global.f64 	%fd65, [%rd152+-104];
	fma.rn.f64 	%fd66, %fd65, %fd3, %fd64;
	ld.global.f64 	%fd67, [%rd152+-96];
	fma.rn.f64 	%fd68, %fd67, %fd4, %fd66;
	ld.global.f64 	%fd69, [%rd75+-120];
	ld.global.f64 	%fd70, [%rd75+-112];
	mul.f64 	%fd71, %fd70, %fd6;
	fma.rn.f64 	%fd72, %fd69, %fd5, %fd71;
	ld.global.f64 	%fd73, [%rd75+-104];
	fma.rn.f64 	%fd74, %fd73, %fd7, %fd72;
	ld.global.f64 	%fd75, [%rd75+-96];
	fma.rn.f64 	%fd76, %fd75, %fd8, %fd74;
	mul.f64 	%fd77, %fd68, %fd76;
	ld.global.f64 	%fd78, [%rd152+-88];
	ld.global.f64 	%fd79, [%rd152+-80];
	mul.f64 	%fd80, %fd79, %fd2;
	fma.rn.f64 	%fd81, %fd78, %fd1, %fd80;
	ld.global.f64 	%fd82, [%rd152+-72];
	fma.rn.f64 	%fd83, %fd82, %fd3, %fd81;
	ld.global.f64 	%fd84, [%rd152+-64];
	fma.rn.f64 	%fd85, %fd84, %fd4, %fd83;
	ld.global.f64 	%fd86, [%rd75+-88];
	ld.global.f64 	%fd87, [%rd75+-80];
	mul.f64 	%fd88, %fd87, %fd6;
	fma.rn.f64 	%fd89, %fd86, %fd5, %fd88;
	ld.global.f64 	%fd90, [%rd75+-72];
	fma.rn.f64 	%fd91, %fd90, %fd7, %fd89;
	ld.global.f64 	%fd92, [%rd75+-64];
	fma.rn.f64 	%fd93, %fd92, %fd8, %fd91;
	mul.f64 	%fd94, %fd85, %fd93;
	st.local.v2.f64 	[%rd153+-16], {%fd77, %fd94};
	ld.global.f64 	%fd95, [%rd152+-56];
	ld.global.f64 	%fd96, [%rd152+-48];
	mul.f64 	%fd97, %fd96, %fd2;
	fma.rn.f64 	%fd98, %fd95, %fd1, %fd97;
	ld.global.f64 	%fd99, [%rd152+-40];
	fma.rn.f64 	%fd100, %fd99, %fd3, %fd98;
	ld.global.f64 	%fd101, [%rd152+-32];
	fma.rn.f64 	%fd102, %fd101, %fd4, %fd100;
	ld.global.f64 	%fd103, [%rd75+-56];
	ld.global.f64 	%fd104, [%rd75+-48];
	mul.f64 	%fd105, %fd104, %fd6;
	fma.rn.f64 	%fd106, %fd103, %fd5, %fd105;
	ld.global.f64 	%fd107, [%rd75+-40];
	fma.rn.f64 	%fd108, %fd107, %fd7, %fd106;
	ld.global.f64 	%fd109, [%rd75+-32];
	fma.rn.f64 	%fd110, %fd109, %fd8, %fd108;
	mul.f64 	%fd111, %fd102, %fd110;
	ld.global.f64 	%fd112, [%rd152+-24];
	ld.global.f64 	%fd113, [%rd152+-16];
	mul.f64 	%fd114, %fd113, %fd2;
	fma.rn.f64 	%fd115, %fd112, %fd1, %fd114;
	ld.global.f64 	%fd116, [%rd152+-8];
	fma.rn.f64 	%fd117, %fd116, %fd3, %fd115;
	ld.global.f64 	%fd118, [%rd152];
	fma.rn.f64 	%fd119, %fd118, %fd4, %fd117;
	ld.global.f64 	%fd120, [%rd75+-24];
	ld.global.f64 	%fd121, [%rd75+-16];
	mul.f64 	%fd122, %fd121, %fd6;
	fma.rn.f64 	%fd123, %fd120, %fd5, %fd122;
	ld.global.f64 	%fd124, [%rd75+-8];
	fma.rn.f64 	%fd125, %fd124, %fd7, %fd123;
	ld.global.f64 	%fd126, [%rd75];
	fma.rn.f64 	%fd127, %fd126, %fd8, %fd125;
	mul.f64 	%fd128, %fd119, %fd127;
	st.local.v2.f64 	[%rd153], {%fd111, %fd128};
	add.s64 	%rd154, %rd154, -4;
	add.s64 	%rd153, %rd153, 32;
	add.s64 	%rd152, %rd152, 128;
	setp.ne.s64 	%p4, %rd154, 0;
	@%p4 bra 	$L__BB0_4;
$L__BB0_5:
	ld.param.u64 	%rd133, [_Z25update_device_data_kernelmmPmS_S_PdS0__param_1];
	and.b64  	%rd21, %rd133, 3;
	setp.eq.s64 	%p5, %rd21, 0;
	@%p5 bra 	$L__BB0_10;
	setp.eq.s64 	%p6, %rd21, 1;
	@%p6 bra 	$L__BB0_8;
	ld.param.u64 	%rd148, [_Z25update_device_data_kernelmmPmS_S_PdS0__param_6];
	ld.param.u64 	%rd134, [_Z25update_device_data_kernelmmPmS_S_PdS0__param_1];
	shl.b64 	%rd76, %rd156, 5;
	cvta.to.global.u64 	%rd77, %rd148;
	add.s64 	%rd78, %rd77, %rd76;
	shl.b64 	%rd79, %rd134, 5;
	add.s64 	%rd80, %rd78, %rd79;
	ld.global.f64 	%fd129, [%rd78];
	ld.global.f64 	%fd130, [%rd78+8];
	mul.f64 	%fd131, %fd130, %fd2;
	fma.rn.f64 	%fd132, %fd129, %fd1, %fd131;
	ld.global.f64 	%fd133, [%rd78+16];
	fma.rn.f64 	%fd134, %fd133, %fd3, %fd132;
	ld.global.f64 	%fd135, [%rd78+24];
	fma.rn.f64 	%fd136, %fd135, %fd4, %fd134;
	shl.b64 	%rd81, %rd156, 3;
	add.s64 	%rd82, %rd2, %rd81;
	ld.global.f64 	%fd137, [%rd80];
	ld.global.f64 	%fd138, [%rd80+8];
	mul.f64 	%fd139, %fd138, %fd6;
	fma.rn.f64 	%fd140, %fd137, %fd5, %fd139;
	ld.global.f64 	%fd141, [%rd80+16];
	fma.rn.f64 	%fd142, %fd141, %fd7, %fd140;
	ld.global.f64 	%fd143, [%rd80+24];
	fma.rn.f64 	%fd144, %fd143, %fd8, %fd142;
	mul.f64 	%fd145, %fd136, %fd144;
	st.local.f64 	[%rd82], %fd145;
	ld.global.f64 	%fd146, [%rd78+32];
	ld.global.f64 	%fd147, [%rd78+40];
	mul.f64 	%fd148, %fd147, %fd2;
	fma.rn.f64 	%fd149, %fd146, %fd1, %fd148;
	ld.global.f64 	%fd150, [%rd78+48];
	fma.rn.f64 	%fd151, %fd150, %fd3, %fd149;
	ld.global.f64 	%fd152, [%rd78+56];
	fma.rn.f64 	%fd153, %fd152, %fd4, %fd151;
	ld.global.f64 	%fd154, [%rd80+32];
	ld.global.f64 	%fd155, [%rd80+40];
	mul.f64 	%fd156, %fd155, %fd6;
	fma.rn.f64 	%fd157, %fd154, %fd5, %fd156;
	ld.global.f64 	%fd158, [%rd80+48];
	fma.rn.f64 	%fd159, %fd158, %fd7, %fd157;
	ld.global.f64 	%fd160, [%rd80+56];
	fma.rn.f64 	%fd161, %fd160, %fd8, %fd159;
	mul.f64 	%fd162, %fd153, %fd161;
	st.local.f64 	[%rd82+8], %fd162;
	add.s64 	%rd156, %rd156, 2;
$L__BB0_8:
	ld.param.u64 	%rd135, [_Z25update_device_data_kernelmmPmS_S_PdS0__param_1];
	and.b64  	%rd83, %rd135, 1;
	setp.eq.b64 	%p7, %rd83, 1;
	not.pred 	%p8, %p7;
	@%p8 bra 	$L__BB0_10;
	ld.param.u64 	%rd149, [_Z25update_device_data_kernelmmPmS_S_PdS0__param_6];
	ld.param.u64 	%rd136, [_Z25update_device_data_kernelmmPmS_S_PdS0__param_1];
	shl.b64 	%rd84, %rd156, 5;
	cvta.to.global.u64 	%rd85, %rd149;
	add.s64 	%rd86, %rd85, %rd84;
	shl.b64 	%rd87, %rd136, 5;
	add.s64 	%rd88, %rd86, %rd87;
	ld.global.f64 	%fd163, [%rd86];
	ld.global.f64 	%fd164, [%rd86+8];
	mul.f64 	%fd165, %fd164, %fd2;
	fma.rn.f64 	%fd166, %fd163, %fd1, %fd165;
	ld.global.f64 	%fd167, [%rd86+16];
	fma.rn.f64 	%fd168, %fd167, %fd3, %fd166;
	ld.global.f64 	%fd169, [%rd86+24];
	fma.rn.f64 	%fd170, %fd169, %fd4, %fd168;
	shl.b64 	%rd89, %rd156, 3;
	add.s64 	%rd90, %rd2, %rd89;
	ld.global.f64 	%fd171, [%rd88];
	ld.global.f64 	%fd172, [%rd88+8];
	mul.f64 	%fd173, %fd172, %fd6;
	fma.rn.f64 	%fd174, %fd171, %fd5, %fd173;
	ld.global.f64 	%fd175, [%rd88+16];
	fma.rn.f64 	%fd176, %fd175, %fd7, %fd174;
	ld.global.f64 	%fd177, [%rd88+24];
	fma.rn.f64 	%fd178, %fd177, %fd8, %fd176;
	mul.f64 	%fd179, %fd170, %fd178;
	st.local.f64 	[%rd90], %fd179;
$L__BB0_10:
	ld.param.u64 	%rd137, [_Z25update_device_data_kernelmmPmS_S_PdS0__param_1];
	setp.eq.s64 	%p9, %rd137, 0;
	cvt.rn.f64.u64 	%fd180, %rd6;
	neg.f64 	%fd343, %fd180;
	cvt.rn.f64.u64 	%fd181, %rd7;
	neg.f64 	%fd342, %fd181;
	cvt.rn.f64.u64 	%fd182, %rd8;
	neg.f64 	%fd341, %fd182;
	cvt.rn.f64.u64 	%fd183, %rd9;
	neg.f64 	%fd340, %fd183;
	@%p9 bra 	$L__BB0_22;
	ld.param.u64 	%rd138, [_Z25update_device_data_kernelmmPmS_S_PdS0__param_1];
	add.s64 	%rd92, %rd138, -1;
	setp.lt.u64 	%p10, %rd92, 7;
	mov.b64 	%rd164, 0;
	@%p10 bra 	$L__BB0_14;
	ld.param.u64 	%rd150, [_Z25update_device_data_kernelmmPmS_S_PdS0__param_6];
	ld.param.u64 	%rd139, [_Z25update_device_data_kernelmmPmS_S_PdS0__param_1];
	and.b64  	%rd162, %rd139, -8;
	shl.b64 	%rd93, %rd139, 6;
	cvta.to.global.u64 	%rd94, %rd150;
	add.s64 	%rd95, %rd93, %rd94;
	add.s64 	%rd161, %rd95, 32;
	mad.lo.s64 	%rd96, %rd139, 88, %rd94;
	add.s64 	%rd160, %rd96, 32;
	mad.lo.s64 	%rd97, %rd139, 80, %rd94;
	add.s64 	%rd159, %rd97, 32;
	add.s64 	%rd158, %rd2, 32;
	mad.lo.s64 	%rd98, %rd139, 72, %rd94;
	add.s64 	%rd157, %rd98, 32;
$L__BB0_13:
	.pragma "nounroll";
	ld.param.u64 	%rd140, [_Z25update_device_data_kernelmmPmS_S_PdS0__param_1];
	and.b64  	%rd164, %rd140, -8;
	ld.global.f64 	%fd185, [%rd161+-32];
	ld.local.v2.f64 	{%fd186, %fd187}, [%rd158+-32];
	fma.rn.f64 	%fd188, %fd185, %fd186, %fd343;
	ld.global.f64 	%fd189, [%rd157+-32];
	fma.rn.f64 	%fd190, %fd186, %fd189, %fd342;
	ld.global.f64 	%fd191, [%rd159+-32];
	fma.rn.f64 	%fd192, %fd191, %fd186, %fd341;
	ld.global.f64 	%fd193, [%rd160+-32];
	fma.rn.f64 	%fd194, %fd186, %fd193, %fd340;
	ld.global.f64 	%fd195, [%rd161+-24];
	fma.rn.f64 	%fd196, %fd195, %fd187, %fd188;
	ld.global.f64 	%fd197, [%rd157+-24];
	fma.rn.f64 	%fd198, %fd187, %fd197, %fd190;
	ld.global.f64 	%fd199, [%rd159+-24];
	fma.rn.f64 	%fd200, %fd199, %fd187, %fd192;
	ld.global.f64 	%fd201, [%rd160+-24];
	fma.rn.f64 	%fd202, %fd187, %fd201, %fd194;
	ld.global.f64 	%fd203, [%rd161+-16];
	ld.local.v2.f64 	{%fd204, %fd205}, [%rd158+-16];
	fma.rn.f64 	%fd206, %fd203, %fd204, %fd196;
	ld.global.f64 	%fd207, [%rd157+-16];
	fma.rn.f64 	%fd208, %fd204, %fd207, %fd198;
	ld.global.f64 	%fd209, [%rd159+-16];
	fma.rn.f64 	%fd210, %fd209, %fd204, %fd200;
	ld.global.f64 	%fd211, [%rd160+-16];
	fma.rn.f64 	%fd212, %fd204, %fd211, %fd202;
	ld.global.f64 	%fd213, [%rd161+-8];
	fma.rn.f64 	%fd214, %fd213, %fd205, %fd206;
	ld.global.f64 	%fd215, [%rd157+-8];
	fma.rn.f64 	%fd216, %fd205, %fd215, %fd208;
	ld.global.f64 	%fd217, [%rd159+-8];
	fma.rn.f64 	%fd218, %fd217, %fd205, %fd210;
	ld.global.f64 	%fd219, [%rd160+-8];
	fma.rn.f64 	%fd220, %fd205, %fd219, %fd212;
	ld.global.f64 	%fd221, [%rd161];
	ld.local.v2.f64 	{%fd222, %fd223}, [%rd158];
	fma.rn.f64 	%fd224, %fd221, %fd222, %fd214;
	ld.global.f64 	%fd225, [%rd157];
	fma.rn.f64 	%fd226, %fd222, %fd225, %fd216;
	ld.global.f64 	%fd227, [%rd159];
	fma.rn.f64 	%fd228, %fd227, %fd222, %fd218;
	ld.global.f64 	%fd229, [%rd160];
	fma.rn.f64 	%fd230, %fd222, %fd229, %fd220;
	ld.global.f64 	%fd231, [%rd161+8];
	fma.rn.f64 	%fd232, %fd231, %fd223, %fd224;
	ld.global.f64 	%fd233, [%rd157+8];
	fma.rn.f64 	%fd234, %fd223, %fd233, %fd226;
	ld.global.f64 	%fd235, [%rd159+8];
	fma.rn.f64 	%fd236, %fd235, %fd223, %fd228;
	ld.global.f64 	%fd237, [%rd160+8];
	fma.rn.f64 	%fd238, %fd223, %fd237, %fd230;
	ld.global.f64 	%fd239, [%rd161+16];
	ld.local.v2.f64 	{%fd240, %fd241}, [%rd158+16];
	fma.rn.f64 	%fd242, %fd239, %fd240, %fd232;
	ld.global.f64 	%fd243, [%rd157+16];
	fma.rn.f64 	%fd244, %fd240, %fd243, %fd234;
	ld.global.f64 	%fd245, [%rd159+16];
	fma.rn.f64 	%fd246, %fd245, %fd240, %fd236;
	ld.global.f64 	%fd247, [%rd160+16];
	fma.rn.f64 	%fd248, %fd240, %fd247, %fd238;
	ld.global.f64 	%fd249, [%rd161+24];
	fma.rn.f64 	%fd343, %fd249, %fd241, %fd242;
	ld.global.f64 	%fd250, [%rd157+24];
	fma.rn.f64 	%fd342, %fd241, %fd250, %fd244;
	ld.global.f64 	%fd251, [%rd159+24];
	fma.rn.f64 	%fd341, %fd251, %fd241, %fd246;
	ld.global.f64 	%fd252, [%rd160+24];
	fma.rn.f64 	%fd340, %fd241, %fd252, %fd248;
	add.s64 	%rd162, %rd162, -8;
	add.s64 	%rd161, %rd161, 64;
	add.s64 	%rd160, %rd160, 64;
	add.s64 	%rd159, %rd159, 64;
	add.s64 	%rd158, %rd158, 64;
	add.s64 	%rd157, %rd157, 64;
	setp.ne.s64 	%p11, %rd162, 0;
	@%p11 bra 	$L__BB0_13;
$L__BB0_14:
	ld.param.u64 	%rd141, [_Z25update_device_data_kernelmmPmS_S_PdS0__param_1];
	and.b64  	%rd44, %rd141, 7;
	setp.eq.s64 	%p12, %rd44, 0;
	@%p12 bra 	$L__BB0_22;
	ld.param.u64 	%rd151, [_Z25update_device_data_kernelmmPmS_S_PdS0__param_6];
	ld.param.u64 	%rd142, [_Z25update_device_data_kernelmmPmS_S_PdS0__param_1];
	shl.b64 	%rd99, %rd142, 6;
	cvta.to.global.u64 	%rd100, %rd151;
	add.s64 	%rd45, %rd100, %rd99;
	and.b64  	%rd46, %rd142, 3;
	setp.lt.u64 	%p13, %rd44, 4;
	@%p13 bra 	$L__BB0_17;
	ld.param.u64 	%rd143, [_Z25update_device_data_kernelmmPmS_S_PdS0__param_1];
	shl.b64 	%rd101, %rd164, 3;
	add.s64 	%rd102, %rd45, %rd101;
	ld.global.f64 	%fd254, [%rd102];
	add.s64 	%rd103, %rd2, %rd101;
	ld.local.f64 	%fd255, [%rd103];
	fma.rn.f64 	%fd256, %fd254, %fd255, %fd343;
	shl.b64 	%rd104, %rd143, 3;
	add.s64 	%rd105, %rd102, %rd104;
	ld.global.f64 	%fd257, [%rd105];
	fma.rn.f64 	%fd258, %fd255, %fd257, %fd342;
	add.s64 	%rd106, %rd105, %rd104;
	ld.global.f64 	%fd259, [%rd106];
	fma.rn.f64 	%fd260, %fd259, %fd255, %fd341;
	add.s64 	%rd107, %rd106, %rd104;
	ld.global.f64 	%fd261, [%rd107];
	fma.rn.f64 	%fd262, %fd255, %fd261, %fd340;
	ld.global.f64 	%fd263, [%rd102+8];
	ld.local.f64 	%fd264, [%rd103+8];
	fma.rn.f64 	%fd265, %fd263, %fd264, %fd256;
	ld.global.f64 	%fd266, [%rd105+8];
	fma.rn.f64 	%fd267, %fd264, %fd266, %fd258;
	ld.global.f64 	%fd268, [%rd106+8];
	fma.rn.f64 	%fd269, %fd268, %fd264, %fd260;
	ld.global.f64 	%fd270, [%rd107+8];
	fma.rn.f64 	%fd271, %fd264, %fd270, %fd262;
	ld.global.f64 	%fd272, [%rd102+16];
	ld.local.f64 	%fd273, [%rd103+16];
	fma.rn.f64 	%fd274, %fd272, %fd273, %fd265;
	ld.global.f64 	%fd275, [%rd105+16];
	fma.rn.f64 	%fd276, %fd273, %fd275, %fd267;
	ld.global.f64 	%fd277, [%rd106+16];
	fma.rn.f64 	%fd278, %fd277, %fd273, %fd269;
	ld.global.f64 	%fd279, [%rd107+16];
	fma.rn.f64 	%fd280, %fd273, %fd279, %fd271;
	ld.global.f64 	%fd281, [%rd102+24];
	ld.local.f64 	%fd282, [%rd103+24];
	fma.rn.f64 	%fd343, %fd281, %fd282, %fd274;
	ld.global.f64 	%fd283, [%rd105+24];
	fma.rn.f64 	%fd342, %fd282, %fd283, %fd276;
	ld.global.f64 	%fd284, [%rd106+24];
	fma.rn.f64 	%fd341, %fd284, %fd282, %fd278;
	ld.global.f64 	%fd285, [%rd107+24];
	fma.rn.f64 	%fd340, %fd282, %fd285, %fd280;
	add.s64 	%rd164, %rd164, 4;
$L__BB0_17:
	setp.eq.s64 	%p14, %rd46, 0;
	@%p14 bra 	$L__BB0_22;
	setp.eq.s64 	%p15, %rd46, 1;
	@%p15 bra 	$L__BB0_20;
	ld.param.u64 	%rd144, [_Z25update_device_data_kernelmmPmS_S_PdS0__param_1];
	shl.b64 	%rd108, %rd164, 3;
	add.s64 	%rd109, %rd45, %rd108;
	ld.global.f64 	%fd287, [%rd109];
	add.s64 	%rd110, %rd2, %rd108;
	ld.local.f64 	%fd288, [%rd110];
	fma.rn.f64 	%fd289, %fd287, %fd288, %fd343;
	shl.b64 	%rd111, %rd144, 3;
	add.s64 	%rd112, %rd109, %rd111;
	ld.global.f64 	%fd290, [%rd112];
	fma.rn.f64 	%fd291, %fd288, %fd290, %fd342;
	add.s64 	%rd113, %rd112, %rd111;
	ld.global.f64 	%fd292, [%rd113];
	fma.rn.f64 	%fd293, %fd292, %fd288, %fd341;
	add.s64 	%rd114, %rd113, %rd111;
	ld.global.f64 	%fd294, [%rd114];
	fma.rn.f64 	%fd295, %fd288, %fd294, %fd340;
	ld.global.f64 	%fd296, [%rd109+8];
	ld.local.f64 	%fd297, [%rd110+8];
	fma.rn.f64 	%fd343, %fd296, %fd297, %fd289;
	ld.global.f64 	%fd298, [%rd112+8];
	fma.rn.f64 	%fd342, %fd297, %fd298, %fd291;
	ld.global.f64 	%fd299, [%rd113+8];
	fma.rn.f64 	%fd341, %fd299, %fd297, %fd293;
	ld.global.f64 	%fd300, [%rd114+8];
	fma.rn.f64 	%fd340, %fd297, %fd300, %fd295;
	add.s64 	%rd164, %rd164, 2;
$L__BB0_20:
	ld.param.u64 	%rd145, [_Z25update_device_data_kernelmmPmS_S_PdS0__param_1];
	and.b64  	%rd115, %rd145, 1;
	setp.eq.b64 	%p16, %rd115, 1;
	not.pred 	%p17, %p16;
	@%p17 bra 	$L__BB0_22;
	ld.param.u64 	%rd146, [_Z25update_device_data_kernelmmPmS_S_PdS0__param_1];
	shl.b64 	%rd116, %rd164, 3;
	add.s64 	%rd117, %rd45, %rd116;
	ld.global.f64 	%fd301, [%rd117];
	add.s64 	%rd118, %rd2, %rd116;
	ld.local.f64 	%fd302, [%rd118];
	fma.rn.f64 	%fd343, %fd301, %fd302, %fd343;
	shl.b64 	%rd119, %rd146, 3;
	add.s64 	%rd120, %rd117, %rd119;
	ld.global.f64 	%fd303, [%rd120];
	fma.rn.f64 	%fd342, %fd302, %fd303, %fd342;
	add.s64 	%rd121, %rd120, %rd119;
	ld.global.f64 	%fd304, [%rd121];
	fma.rn.f64 	%fd341, %fd304, %fd302, %fd341;
	add.s64 	%rd122, %rd121, %rd119;
	ld.global.f64 	%fd305, [%rd122];
	fma.rn.f64 	%fd340, %fd302, %fd305, %fd340;
$L__BB0_22:
	ld.param.u64 	%rd147, [_Z25update_device_data_kernelmmPmS_S_PdS0__param_5];
	add.f64 	%fd306, %fd342, %fd343;
	add.f64 	%fd307, %fd341, %fd306;
	add.f64 	%fd308, %fd340, %fd307;
	add.s64 	%rd123, %rd7, %rd6;
	add.s64 	%rd124, %rd123, %rd8;
	add.s64 	%rd125, %rd124, %rd9;
	cvt.rn.f64.u64 	%fd309, %rd125;
	add.f64 	%fd310, %fd309, 0d3FF0000000000000;
	div.rn.f64 	%fd311, %fd308, %fd310;
	cvta.to.global.u64 	%rd126, %rd147;
	shl.b64 	%rd127, %rd3, 3;
	add.s64 	%rd128, %rd126, %rd127;
	st.global.f64 	[%rd128], %fd311;
$L__BB0_23:
	ret;

}


// ===== COMPILED SASS (sm_100) =====

	.target	sm_100

	.elftype	@"ET_EXEC"


//--------------------- .note.nv.tkinfo           --------------------------
	.section	.note.nv.tkinfo,"",@"SHT_NOTE"
	.sectionflags	@"SHF_NOTE_NV_TKINFO"
	.tkinfo
        /*0018*/ 	.word	0x00000002
        /*0030*/ 	.string	""
        /*0030*/ 	.string	"ptxas"
        /*0030*/ 	.string	"Cuda compilation tools, release 13.0, V13.0.88"
        /*0030*/ 	.string	"Build cuda_13.0.r13.0/compiler.36424714_0"
        /*0030*/ 	.string	"-arch sm_100 -m 64 "



//--------------------- .note.nv.cuinfo           --------------------------
	.section	.note.nv.cuinfo,"",@"SHT_NOTE"
	.sectionflags	@"SHF_NOTE_NV_CUINFO"
        /*0018*/ 	.short	0x0002
        /*001a*/ 	.short	0x0064
        /*001c*/ 	.short	0x0082
	.zero		2


//--------------------- .nv.info                  --------------------------
	.section	.nv.info,"",@"SHT_CUDA_INFO"
	.align	4


	//----- nvinfo : EIATTR_REGCOUNT
	.align		4
        /*0000*/ 	.byte	0x04, 0x2f
        /*0002*/ 	.short	(.L_1 - .L_0)
	.align		4
.L_0:
        /*0004*/ 	.word	index@(_Z25update_device_data_kernelmmPmS_S_PdS0_)
        /*0008*/ 	.word	0x00000032


	//----- nvinfo : EIATTR_FRAME_SIZE
	.align		4
.L_1:
        /*000c*/ 	.byte	0x04, 0x11
        /*000e*/ 	.short	(.L_3 - .L_2)
	.align		4
.L_2:
        /*0010*/ 	.word	index@($__internal_0_$__cuda_sm20_div_rn_f64_full)
        /*0014*/ 	.word	0x00000030


	//----- nvinfo : EIATTR_FRAME_SIZE
	.align		4
.L_3:
        /*0018*/ 	.byte	0x04, 0x11
        /*001a*/ 	.short	(.L_5 - .L_4)
	.align		4
.L_4:
        /*001c*/ 	.word	index@(_Z25update_device_data_kernelmmPmS_S_PdS0_)
        /*0020*/ 	.word	0x00000030


	//----- nvinfo : EIATTR_MIN_STACK_SIZE
	.align		4
.L_5:
        /*0024*/ 	.byte	0x04, 0x12
        /*0026*/ 	.short	(.L_7 - .L_6)
	.align		4
.L_6:
        /*0028*/ 	.word	index@(_Z25update_device_data_kernelmmPmS_S_PdS0_)
        /*002c*/ 	.word	0x00000030
.L_7:


//--------------------- .nv.compat                --------------------------
	.section	.nv.compat,"",@"SHT_CUDA_COMPAT_INFO"
	.align	4
        /*0000*/ 	.byte	0x02, 0x09, 0x00, 0x00, 0x02, 0x02, 0x01, 0x00, 0x02, 0x05, 0x05, 0x00, 0x03, 0x07, 0x01, 0x01
        /*0010*/ 	.byte	0x02, 0x03, 0x00, 0x00, 0x02, 0x06, 0x01, 0x00, 0x04, 0x0b, 0x08, 0x00, 0x01, 0x00, 0x00, 0x00
        /*0020*/ 	.byte	0x00, 0x00, 0x00, 0x00


//--------------------- .nv.info._Z25update_device_data_kernelmmPmS_S_PdS0_ --------------------------
	.section	.nv.info._Z25update_device_data_kernelmmPmS_S_PdS0_,"",@"SHT_CUDA_INFO"
	.sectionflags	@""
	.align	4


	//----- nvinfo : EIATTR_CUDA_API_VERSION
	.align		4
        /*0000*/ 	.byte	0x04, 0x37
        /*0002*/ 	.short	(.L_9 - .L_8)
.L_8:
        /*0004*/ 	.word	0x00000082


	//----- nvinfo : EIATTR_KPARAM_INFO
	.align		4
.L_9:
        /*0008*/ 	.byte	0x04, 0x17
        /*000a*/ 	.short	(.L_11 - .L_10)
.L_10:
        /*000c*/ 	.word	0x00000000
        /*0010*/ 	.short	0x0006
        /*0012*/ 	.short	0x0030
        /*0014*/ 	.byte	0x00, 0xf5, 0x21, 0x00


	//----- nvinfo : EIATTR_KPARAM_INFO
	.align		4
.L_11:
        /*0018*/ 	.byte	0x04, 0x17
        /*001a*/ 	.short	(.L_13 - .L_12)
.L_12:
        /*001c*/ 	.word	0x00000000
        /*0020*/ 	.short	0x0005
        /*0022*/ 	.short	0x0028
        /*0024*/ 	.byte	0x00, 0xf5, 0x21, 0x00


	//----- nvinfo : EIATTR_KPARAM_INFO
	.align		4
.L_13:
        /*0028*/ 	.byte	0x04, 0x17
        /*002a*/ 	.short	(.L_15 - .L_14)
.L_14:
        /*002c*/ 	.word	0x00000000
        /*0030*/ 	.short	0x0004
        /*0032*/ 	.short	0x0020
        /*0034*/ 	.byte	0x00, 0xf5, 0x21, 0x00


	//----- nvinfo : EIATTR_KPARAM_INFO
	.align		4
.L_15:
        /*0038*/ 	.byte	0x04, 0x17
        /*003a*/ 	.short	(.L_17 - .L_16)
.L_16:
        /*003c*/ 	.word	0x00000000
        /*0040*/ 	.short	0x0003
        /*0042*/ 	.short	0x0018
        /*0044*/ 	.byte	0x00, 0xf5, 0x21, 0x00


	//----- nvinfo : EIATTR_KPARAM_INFO
	.align		4
.L_17:
        /*0048*/ 	.byte	0x04, 0x17
        /*004a*/ 	.short	(.L_19 - .L_18)
.L_18:
        /*004c*/ 	.word	0x00000000
        /*0050*/ 	.short	0x0002
        /*0052*/ 	.short	0x0010
        /*0054*/ 	.byte	0x00, 0xf5, 0x21, 0x00


	//----- nvinfo : EIATTR_KPARAM_INFO
	.align		4
.L_19:
        /*0058*/ 	.byte	0x04, 0x17
        /*005a*/ 	.short	(.L_21 - .L_20)
.L_20:
        /*005c*/ 	.word	0x00000000
        /*0060*/ 	.short	0x0001
        /*0062*/ 	.short	0x0008
        /*0064*/ 	.byte	0x00, 0xf0, 0x21, 0x00


	//----- nvinfo : EIATTR_KPARAM_INFO
	.align		4
.L_21:
        /*0068*/ 	.byte	0x04, 0x17
        /*006a*/ 	.short	(.L_23 - .L_22)
.L_22:
        /*006c*/ 	.word	0x00000000
        /*0070*/ 	.short	0x0000
        /*0072*/ 	.short	0x0000
        /*0074*/ 	.byte	0x00, 0xf0, 0x21, 0x00


	//----- nvinfo : EIATTR_SPARSE_MMA_MASK
	.align		4
.L_23:
        /*0078*/ 	.byte	0x03, 0x50
        /*007a*/ 	.short	0x0000


	//----- nvinfo : EIATTR_MAXREG_COUNT
	.align		4
        /*007c*/ 	.byte	0x03, 0x1b
        /*007e*/ 	.short	0x00ff


	//----- nvinfo : EIATTR_MERCURY_ISA_VERSION
	.align		4
        /*0080*/ 	.byte	0x03, 0x5f
        /*0082*/ 	.short	0x0101


	//----- nvinfo : EIATTR_VRC_CTA_INIT_COUNT
	.align		4
        /*0084*/ 	.byte	0x02, 0x4a
	.zero		1
	.zero		1


	//----- nvinfo : EIATTR_EXIT_INSTR_OFFSETS
	.align		4
        /*0088*/ 	.byte	0x04, 0x1c
        /*008a*/ 	.short	(.L_25 - .L_24)


	//   ....[0]....
.L_24:
        /*008c*/ 	.word	0x00000090


	//   ....[1]....
        /*0090*/ 	.word	0x00001f60


	//----- nvinfo : EIATTR_CRS_STACK_SIZE
	.align		4
.L_25:
        /*0094*/ 	.byte	0x04, 0x1e
        /*0096*/ 	.short	(.L_27 - .L_26)
.L_26:
        /*0098*/ 	.word	0x00000000


	//----- nvinfo : EIATTR_CBANK_PARAM_SIZE
	.align		4
.L_27:
        /*009c*/ 	.byte	0x03, 0x19
        /*009e*/ 	.short	0x0038


	//----- nvinfo : EIATTR_PARAM_CBANK
	.align		4
        /*00a0*/ 	.byte	0x04, 0x0a
        /*00a2*/ 	.short	(.L_29 - .L_28)
	.align		4
.L_28:
        /*00a4*/ 	.word	index@(.nv.constant0._Z25update_device_data_kernelmmPmS_S_PdS0_)
        /*00a8*/ 	.short	0x0380
        /*00aa*/ 	.short	0x0038


	//----- nvinfo : EIATTR_SW_WAR
	.align		4
.L_29:
        /*00ac*/ 	.byte	0x04, 0x36
        /*00ae*/ 	.short	(.L_31 - .L_30)
.L_30:
        /*00b0*/ 	.word	0x00000008
.L_31:


//--------------------- .nv.callgraph             --------------------------
	.section	.nv.callgraph,"",@"SHT_CUDA_CALLGRAPH"
	.align	4
	.sectionentsize	8
	.align		4
        /*0000*/ 	.word	0x00000000
	.align		4
        /*0004*/ 	.word	0xffffffff
	.align		4
        /*0008*/ 	.word	0x00000000
	.align		4
        /*000c*/ 	.word	0xfffffffe
	.align		4
        /*0010*/ 	.word	0x00000000
	.align		4
        /*0014*/ 	.word	0xfffffffd
	.align		4
        /*0018*/ 	.word	0x00000000
	.align		4
        /*001c*/ 	.word	0xfffffffc


//--------------------- .text._Z25update_device_data_kernelmmPmS_S_PdS0_ --------------------------
	.section	.text._Z25update_device_data_kernelmmPmS_S_PdS0_,"ax",@progbits
	.align	128
        .global         _Z25update_device_data_kernelmmPmS_S_PdS0_
        .type           _Z25update_device_data_kernelmmPmS_S_PdS0_,@function
        .size           _Z25update_device_data_kernelmmPmS_S_PdS0_,(.L_x_17 - _Z25update_device_data_kernelmmPmS_S_PdS0_)
        .other          _Z25update_device_data_kernelmmPmS_S_PdS0_,@"STO_CUDA_ENTRY STV_DEFAULT"
_Z25update_device_data_kernelmmPmS_S_PdS0_:
.text._Z25update_device_data_kernelmmPmS_S_PdS0_:
[----:B------:R-:W0:Y:S01]  /*0000*/  LDC R1, c[0x0][0x37c] ;  /* 0x0000df00ff017b82 */ /* 0x000e220000000800 */
[----:B------:R-:W1:Y:S01]  /*0010*/  S2R R0, SR_CTAID.X ;  /* 0x0000000000007919 */ /* 0x000e620000002500 */
[----:B------:R-:W1:Y:S01]  /*0020*/  LDCU UR4, c[0x0][0x360] ;  /* 0x00006c00ff0477ac */ /* 0x000e620008000800 */
[----:B0-----:R-:W-:Y:S01]  /*0030*/  VIADD R1, R1, 0xffffffd0 ;  /* 0xffffffd001017836 */ /* 0x001fe20000000000 */
[----:B------:R-:W1:Y:S01]  /*0040*/  S2R R3, SR_TID.X ;  /* 0x0000000000037919 */ /* 0x000e620000002100 */
[----:B------:R-:W0:Y:S01]  /*0050*/  LDCU.64 UR6, c[0x0][0x380] ;  /* 0x00007000ff0677ac */ /* 0x000e220008000a00 */
[----:B-1----:R-:W-:-:S05]  /*0060*/  IMAD R0, R0, UR4, R3 ;  /* 0x0000000400007c24 */ /* 0x002fca000f8e0203 */
[----:B0-----:R-:W-:-:S04]  /*0070*/  ISETP.GE.U32.AND P0, PT, R0, UR6, PT ;  /* 0x0000000600007c0c */ /* 0x001fc8000bf06070 */
[----:B------:R-:W-:-:S13]  /*0080*/  ISETP.GE.U32.AND.EX P0, PT, RZ, UR7, PT, P0 ;  /* 0x00000007ff007c0c */ /* 0x000fda000bf06100 */
[----:B------:R-:W-:Y:S05]  /*0090*/  @P0 EXIT ;  /* 0x000000000000094d */ /* 0x000fea0003800000 */
[----:B------:R-:W0:Y:S01]  /*00a0*/  LDCU.64 UR6, c[0x0][0x3a0] ;  /* 0x00007400ff0677ac */ /* 0x000e220008000a00 */
[----:B------:R-:W-:Y:S01]  /*00b0*/  IMAD.SHL.U32 R16, R0, 0x20, RZ ;  /* 0x0000002000107824 */ /* 0x000fe200078e00ff */
[----:B------:R-:W-:Y:S01]  /*00c0*/  SHF.R.U32.HI R17, RZ, 0x1b, R0 ;  /* 0x0000001bff117819 */ /* 0x000fe20000011600 */
[----:B------:R-:W1:Y:S01]  /*00d0*/  LDC.64 R6, c[0x0][0x388] ;  /* 0x0000e200ff067b82 */ /* 0x000e620000000a00 */
[----:B------:R-:W2:Y:S01]  /*00e0*/  LDCU.64 UR4, c[0x0][0x358] ;  /* 0x00006b00ff0477ac */ /* 0x000ea20008000a00 */
[----:B------:R-:W3:Y:S01]  /*00f0*/  LDCU.128 UR8, c[0x0][0x390] ;  /* 0x00007200ff0877ac */ /* 0x000ee20008000c00 */
[----:B0-----:R-:W-:-:S04]  /*0100*/  IADD3 R4, P0, PT, R16, UR6, RZ ;  /* 0x0000000610047c10 */ /* 0x001fc8000ff1e0ff */
[----:B------:R-:W-:-:S05]  /*0110*/  IADD3.X R5, PT, PT, R17, UR7, RZ, P0, !PT ;  /* 0x0000000711057c10 */ /* 0x000fca00087fe4ff */
[----:B--2---:R0:W5:Y:S04]  /*0120*/  LDG.E.64 R14, desc[UR4][R4.64] ;  /* 0x00000004040e7981 */ /* 0x004168000c1e1b00 */
[----:B------:R0:W5:Y:S04]  /*0130*/  LDG.E.64 R12, desc[UR4][R4.64+0x8] ;  /* 0x00000804040c7981 */ /* 0x000168000c1e1b00 */
[----:B------:R0:W5:Y:S04]  /*0140*/  LDG.E.64 R10, desc[UR4][R4.64+0x10] ;  /* 0x00001004040a7981 */ /* 0x000168000c1e1b00 */
[----:B------:R0:W5:Y:S01]  /*0150*/  LDG.E.64 R8, desc[UR4][R4.64+0x18] ;  /* 0x0000180404087981 */ /* 0x000162000c1e1b00 */
[----:B-1----:R-:W-:-:S02]  /*0160*/  ISETP.NE.U32.AND P0, PT, R6, RZ, PT ;  /* 0x000000ff0600720c */ /* 0x002fc40003f05070 */
[C---:B---3--:R-:W-:Y:S02]  /*0170*/  IADD3 R2, P1, PT, R16.reuse, UR8, RZ ;  /* 0x0000000810027c10 */ /* 0x048fe4000ff3e0ff */
[----:B------:R-:W-:Y:S02]  /*0180*/  ISETP.NE.AND.EX P0, PT, R7, RZ, PT, P0 ;  /* 0x000000ff0700720c */ /* 0x000fe40003f05300 */
[----:B------:R-:W-:Y:S02]  /*0190*/  IADD3 R16, P2, PT, R16, UR10, RZ ;  /* 0x0000000a10107c10 */ /* 0x000fe4000ff5e0ff */
[C---:B------:R-:W-:Y:S02]  /*01a0*/  IADD3.X R3, PT, PT, R17.reuse, UR9, RZ, P1, !PT ;  /* 0x0000000911037c10 */ /* 0x040fe40008ffe4ff */
[----:B------:R-:W-:-:S07]  /*01b0*/  IADD3.X R17, PT, PT, R17, UR11, RZ, P2, !PT ;  /* 0x0000000b11117c10 */ /* 0x000fce00097fe4ff */
[----:B0-----:R-:W-:Y:S05]  /*01c0*/  @!P0 BRA `(.L_x_0) ;  /* 0x0000000c00048947 */ /* 0x001fea0003800000 */
[----:B------:R-:W2:Y:S04]  /*01d0*/  LDG.E.64 R32, desc[UR4][R2.64] ;  /* 0x0000000402207981 */ /* 0x000ea8000c1e1b00 */
[----:B------:R-:W3:Y:S04]  /*01e0*/  LDG.E.64 R30, desc[UR4][R2.64+0x8] ;  /* 0x00000804021e7981 */ /* 0x000ee8000c1e1b00 */
[----:B------:R-:W4:Y:S04]  /*01f0*/  LDG.E.64 R28, desc[UR4][R2.64+0x10] ;  /* 0x00001004021c7981 */ /* 0x000f28000c1e1b00 */
[----:B------:R0:W4:Y:S04]  /*0200*/  LDG.E.64 R26, desc[UR4][R2.64+0x18] ;  /* 0x00001804021a7981 */ /* 0x000128000c1e1b00 */
[----:B------:R-:W4:Y:S04]  /*0210*/  LDG.E.64 R24, desc[UR4][R16.64] ;  /* 0x0000000410187981 */ /* 0x000f28000c1e1b00 */
[----:B------:R-:W4:Y:S04]  /*0220*/  LDG.E.64 R22, desc[UR4][R16.64+0x8] ;  /* 0x0000080410167981 */ /* 0x000f28000c1e1b00 */
[----:B------:R-:W4:Y:S04]  /*0230*/  LDG.E.64 R20, desc[UR4][R16.64+0x10] ;  /* 0x0000100410147981 */ /* 0x000f28000c1e1b00 */
[----:B------:R-:W4:Y:S01]  /*0240*/  LDG.E.64 R4, desc[UR4][R16.64+0x18] ;  /* 0x0000180410047981 */ /* 0x000f22000c1e1b00 */
[----:B------:R-:W-:-:S02]  /*0250*/  IMAD.MOV.U32 R18, RZ, RZ, -0x1 ;  /* 0xffffffffff127424 */ /* 0x000fc400078e00ff */
[----:B------:R-:W-:Y:S02]  /*0260*/  IMAD.MOV.U32 R19, RZ, RZ, -0x1 ;  /* 0xffffffffff137424 */ /* 0x000fe400078e00ff */
[----:B0-----:R-:W-:-:S03]  /*0270*/  IMAD.WIDE.U32 R2, R6, 0x1, R18 ;  /* 0x0000000106027825 */ /* 0x001fc600078e0012 */
[----:B------:R-:W-:Y:S01]  /*0280*/  ISETP.GE.U32.AND P1, PT, R2, 0x3, PT ;  /* 0x000000030200780c */ /* 0x000fe20003f26070 */
[----:B------:R-:W-:-:S05]  /*0290*/  IMAD.IADD R2, R3, 0x1, R7 ;  /* 0x0000000103027824 */ /* 0x000fca00078e0207 */
[----:B------:R-:W-:Y:S02]  /*02a0*/  ISETP.GE.U32.AND.EX P1, PT, R2, RZ, PT, P1 ;  /* 0x000000ff0200720c */ /* 0x000fe40003f26110 */
[----:B------:R-:W-:Y:S01]  /*02b0*/  CS2R R2, SRZ ;  /* 0x0000000000027805 */ /* 0x000fe2000001ff00 */
[----:B--2---:R-:W0:Y:S08]  /*02c0*/  I2F.F64.U64 R32, R32 ;  /* 0x0000002000207312 */ /* 0x004e300000301800 */
[----:B---3--:R-:W1:Y:S08]  /*02d0*/  I2F.F64.U64 R30, R30 ;  /* 0x0000001e001e7312 */ /* 0x008e700000301800 */
[----:B----4-:R-:W2:Y:S08]  /*02e0*/  I2F.F64.U64 R28, R28 ;  /* 0x0000001c001c7312 */ /* 0x010eb00000301800 */
[----:B------:R-:W3:Y:S08]  /*02f0*/  I2F.F64.U64 R26, R26 ;  /* 0x0000001a001a7312 */ /* 0x000ef00000301800 */
[----:B------:R-:W4:Y:S08]  /*0300*/  I2F.F64.U64 R24, R24 ;  /* 0x0000001800187312 */ /* 0x000f300000301800 */
[----:B------:R-:W0:Y:S08]  /*0310*/  I2F.F64.U64 R22, R22 ;  /* 0x0000001600167312 */ /* 0x000e300000301800 */
[----:B------:R-:W0:Y:S08]  /*0320*/  I2F.F64.U64 R20, R20 ;  /* 0x0000001400147312 */ /* 0x000e300000301800 */
[----:B------:R-:W0:Y:S01]  /*0330*/  I2F.F64.U64 R4, R4 ;  /* 0x0000000400047312 */ /* 0x000e220000301800 */
[----:B-1234-:R-:W-:Y:S05]  /*0340*/  @!P1 BRA `(.L_x_1) ;  /* 0x0000000400649947 */ /* 0x01efea0003800000 */
[----:B------:R-:W1:Y:S01]  /*0350*/  LDC.64 R36, c[0x0][0x3b0] ;  /* 0x0000ec00ff247b82 */ /* 0x000e620000000a00 */
[C---:B------:R-:W-:Y:S01]  /*0360*/  LOP3.LUT R34, R6.reuse, 0xfffffffc, RZ, 0xc0, !PT ;  /* 0xfffffffc06227812 */ /* 0x040fe200078ec0ff */
[----:B------:R-:W-:Y:S01]  /*0370*/  VIADD R35, R1, 0x10 ;  /* 0x0000001001237836 */ /* 0x000fe20000000000 */
[----:B------:R-:W-:-:S05]  /*0380*/  SHF.L.U64.HI R2, R6, 0x5, R7 ;  /* 0x0000000506027819 */ /* 0x000fca0000010207 */
[----:B------:R-:W2:Y:S01]  /*0390*/  LDC R3, c[0x0][0x38c] ;  /* 0x0000e300ff037b82 */ /* 0x000ea20000000800 */
[----:B-1----:R-:W-:-:S05]  /*03a0*/  IADD3 R36, P1, PT, R36, 0x78, RZ ;  /* 0x0000007824247810 */ /* 0x002fca0007f3e0ff */
[----:B------:R-:W-:-:S08]  /*03b0*/  IMAD.X R37, RZ, RZ, R37, P1 ;  /* 0x000000ffff257224 */ /* 0x000fd000008e0625 */
.L_x_2:
[----:B------:R-:W3:Y:S04]  /*03c0*/  LDG.E.64 R18, desc[UR4][R36.64+-0x70] ;  /* 0xffff900424127981 */ /* 0x000ee8000c1e1b00 */
[----:B------:R-:W0:Y:S04]  /*03d0*/  LDG.E.64 R38, desc[UR4][R36.64+-0x78] ;  /* 0xffff880424267981 */ /* 0x000e28000c1e1b00 */
[----:B------:R-:W4:Y:S04]  /*03e0*/  LDG.E.64 R16, desc[UR4][R36.64+-0x68] ;  /* 0xffff980424107981 */ /* 0x000f28000c1e1b00 */
[----:B------:R-:W2:Y:S04]  /*03f0*/  LDG.E.64 R42, desc[UR4][R36.64+-0x60] ;  /* 0xffffa004242a7981 */ /* 0x000ea8000c1e1b00 */
[----:B------:R-:W2:Y:S01]  /*0400*/  LDG.E.64 R46, desc[UR4][R36.64+-0x38] ;  /* 0xffffc804242e7981 */ /* 0x000ea2000c1e1b00 */
[----:B---3--:R-:W-:-:S08]  /*0410*/  DMUL R18, R30, R18 ;  /* 0x000000121e127228 */ /* 0x008fd00000000000 */
[----:B0-----:R-:W-:Y:S01]  /*0420*/  DFMA R18, R32, R38, R18 ;  /* 0x000000262012722b */ /* 0x001fe20000000012 */
[----:B------:R-:W-:-:S05]  /*0430*/  LEA R38, P1, R6, R36, 0x5 ;  /* 0x0000002406267211 */ /* 0x000fca00078228ff */
[----:B------:R-:W-:Y:S02]  /*0440*/  IMAD.X R39, R37, 0x1, R2, P1 ;  /* 0x0000000125277824 */ /* 0x000fe400008e0602 */
[----:B----4-:R-:W-:-:S03]  /*0450*/  DFMA R16, R28, R16, R18 ;  /* 0x000000101c10722b */ /* 0x010fc60000000012 */
[----:B------:R-:W3:Y:S04]  /*0460*/  LDG.E.64 R40, desc[UR4][R38.64+-0x70] ;  /* 0xffff900426287981 */ /* 0x000ee8000c1e1b00 */
[----:B------:R-:W4:Y:S01]  /*0470*/  LDG.E.64 R44, desc[UR4][R38.64+-0x78] ;  /* 0xffff8804262c7981 */ /* 0x000f22000c1e1b00 */
[----:B--2---:R-:W-:-:S03]  /*0480*/  DFMA R42, R26, R42, R16 ;  /* 0x0000002a1a2a722b */ /* 0x004fc60000000010 */
[----:B------:R-:W2:Y:S04]  /*0490*/  LDG.E.64 R18, desc[UR4][R38.64+-0x68] ;  /* 0xffff980426127981 */ /* 0x000ea8000c1e1b00 */
[----:B------:R-:W2:Y:S01]  /*04a0*/  LDG.E.64 R16, desc[UR4][R38.64+-0x60] ;  /* 0xffffa00426107981 */ /* 0x000ea2000c1e1b00 */
[----:B---3--:R-:W-:-:S08]  /*04b0*/  DMUL R40, R22, R40 ;  /* 0x0000002816287228 */ /* 0x008fd00000000000 */
[----:B----4-:R-:W-:Y:S01]  /*04c0*/  DFMA R40, R24, R44, R40 ;  /* 0x0000002c1828722b */ /* 0x010fe20000000028 */
[----:B------:R-:W3:Y:S07]  /*04d0*/  LDG.E.64 R44, desc[UR4][R36.64+-0x48] ;  /* 0xffffb804242c7981 */ /* 0x000eee000c1e1b00 */
[----:B--2---:R-:W-:Y:S02]  /*04e0*/  DFMA R18, R20, R18, R40 ;  /* 0x000000121412722b */ /* 0x004fe40000000028 */
[----:B------:R-:W2:Y:S06]  /*04f0*/  LDG.E.64 R40, desc[UR4][R36.64+-0x58] ;  /* 0xffffa80424287981 */ /* 0x000eac000c1e1b00 */
[----:B------:R-:W-:-:S02]  /*0500*/  DFMA R16, R4, R16, R18 ;  /* 0x000000100410722b */ /* 0x000fc40000000012 */
[----:B------:R-:W4:Y:S02]  /*0510*/  LDG.E.64 R18, desc[UR4][R36.64+-0x50] ;  /* 0xffffb00424127981 */ /* 0x000f24000c1e1b00 */
[----:B----4-:R-:W-:-:S08]  /*0520*/  DMUL R18, R30, R18 ;  /* 0x000000121e127228 */ /* 0x010fd00000000000 */
[----:B--2---:R-:W-:Y:S01]  /*0530*/  DFMA R18, R32, R40, R18 ;  /* 0x000000282012722b */ /* 0x004fe20000000012 */
[----:B------:R-:W2:Y:S07]  /*0540*/  LDG.E.64 R40, desc[UR4][R38.64+-0x58] ;  /* 0xffffa80426287981 */ /* 0x000eae000c1e1b00 */
[----:B---3--:R-:W-:Y:S02]  /*0550*/  DFMA R44, R28, R44, R18 ;  /* 0x0000002c1c2c722b */ /* 0x008fe40000000012 */
[----:B------:R-:W3:Y:S02]  /*0560*/  LDG.E.64 R18, desc[UR4][R38.64+-0x50] ;  /* 0xffffb00426127981 */ /* 0x000ee4000c1e1b00 */
[----:B---3--:R-:W-:-:S08]  /*0570*/  DMUL R18, R22, R18 ;  /* 0x0000001216127228 */ /* 0x008fd00000000000 */
[----:B--2---:R-:W-:Y:S01]  /*0580*/  DFMA R18, R24, R40, R18 ;  /* 0x000000281812722b */ /* 0x004fe20000000012 */
[----:B------:R-:W2:Y:S01]  /*0590*/  LDG.E.64 R40, desc[UR4][R38.64+-0x48] ;  /* 0xffffb80426287981 */ /* 0x000ea2000c1e1b00 */
[----:B------:R-:W-:-:S03]  /*05a0*/  DMUL R16, R42, R16 ;  /* 0x000000102a107228 */ /* 0x000fc60000000000 */
[----:B------:R-:W3:Y:S03]  /*05b0*/  LDG.E.64 R42, desc[UR4][R36.64+-0x40] ;  /* 0xffffc004242a7981 */ /* 0x000ee6000c1e1b00 */
[----:B--2---:R-:W-:Y:S02]  /*05c0*/  DFMA R40, R20, R40, R18 ;  /* 0x000000281428722b */ /* 0x004fe40000000012 */
[----:B------:R-:W2:Y:S01]  /*05d0*/  LDG.E.64 R18, desc[UR4][R38.64+-0x40] ;  /* 0xffffc00426127981 */ /* 0x000ea2000c1e1b00 */
[----:B---3--:R-:W-:-:S03]  /*05e0*/  DFMA R42, R26, R42, R44 ;  /* 0x0000002a1a2a722b */ /* 0x008fc6000000002c */
[----:B------:R-:W3:Y:S02]  /*05f0*/  LDG.E.64 R44, desc[UR4][R36.64+-0x28] ;  /* 0xffffd804242c7981 */ /* 0x000ee4000c1e1b00 */
[----:B--2---:R-:W-:Y:S02]  /*0600*/  DFMA R18, R4, R18, R40 ;  /* 0x000000120412722b */ /* 0x004fe40000000028 */
[----:B------:R-:W2:Y:S06]  /*0610*/  LDG.E.64 R40, desc[UR4][R36.64+-0x30] ;  /* 0xffffd00424287981 */ /* 0x000eac000c1e1b00 */
[----:B------:R-:W-:Y:S01]  /*0620*/  DMUL R18, R42, R18 ;  /* 0x000000122a127228 */ /* 0x000fe20000000000 */
[----:B------:R-:W4:Y:S06]  /*0630*/  LDG.E.64 R42, desc[UR4][R36.64+-0x20] ;  /* 0xffffe004242a7981 */ /* 0x000f2c000c1e1b00 */
[----:B------:R0:W-:Y:S04]  /*0640*/  STL.128 [R35+-0x10], R16 ;  /* 0xfffff01023007387 */ /* 0x0001e80000100c00 */
[----:B0-----:R-:W4:Y:S01]  /*0650*/  LDG.E.64 R16, desc[UR4][R38.64+-0x20] ;  /* 0xffffe00426107981 */ /* 0x001f22000c1e1b00 */
[----:B--2---:R-:W-:-:S08]  /*0660*/  DMUL R40, R30, R40 ;  /* 0x000000281e287228 */ /* 0x004fd00000000000 */
[----:B------:R-:W-:Y:S01]  /*0670*/  DFMA R40, R32, R46, R40 ;  /* 0x0000002e2028722b */ /* 0x000fe20000000028 */
[----:B------:R-:W2:Y:S07]  /*0680*/  LDG.E.64 R46, desc[UR4][R38.64+-0x30] ;  /* 0xffffd004262e7981 */ /* 0x000eae000c1e1b00 */
[----:B---3--:R-:W-:Y:S02]  /*0690*/  DFMA R44, R28, R44, R40 ;  /* 0x0000002c1c2c722b */ /* 0x008fe40000000028 */
[----:B------:R-:W3:Y:S06]  /*06a0*/  LDG.E.64 R40, desc[UR4][R38.64+-0x28] ;  /* 0xffffd80426287981 */ /* 0x000eec000c1e1b00 */
[----:B----4-:R-:W-:-:S02]  /*06b0*/  DFMA R42, R26, R42, R44 ;  /* 0x0000002a1a2a722b */ /* 0x010fc4000000002c */
[----:B------:R-:W4:Y:S01]  /*06c0*/  LDG.E.64 R44, desc[UR4][R38.64+-0x38] ;  /* 0xffffc804262c7981 */ /* 0x000f22000c1e1b00 */
[----:B--2---:R-:W-:-:S03]  /*06d0*/  DMUL R18, R22, R46 ;  /* 0x0000002e16127228 */ /* 0x004fc60000000000 */
[----:B------:R-:W2:Y:S05]  /*06e0*/  LDG.E.64 R46, desc[UR4][R36.64+-0x18] ;  /* 0xffffe804242e7981 */ /* 0x000eaa000c1e1b00 */
[----:B----4-:R-:W-:Y:S01]  /*06f0*/  DFMA R18, R24, R44, R18 ;  /* 0x0000002c1812722b */ /* 0x010fe20000000012 */
[----:B------:R-:W4:Y:S07]  /*0700*/  LDG.E.64 R44, desc[UR4][R38.64] ;  /* 0x00000004262c7981 */ /* 0x000f2e000c1e1b00 */
[----:B---3--:R-:W-:Y:S01]  /*0710*/  DFMA R18, R20, R40, R18 ;  /* 0x000000281412722b */ /* 0x008fe20000000012 */
[----:B------:R-:W3:Y:S07]  /*0720*/  LDG.E.64 R40, desc[UR4][R38.64+-0x10] ;  /* 0xfffff00426287981 */ /* 0x000eee000c1e1b00 */
[----:B------:R-:W-:-:S02]  /*0730*/  DFMA R16, R4, R16, R18 ;  /* 0x000000100410722b */ /* 0x000fc40000000012 */
[----:B------:R-:W2:Y:S06]  /*0740*/  LDG.E.64 R18, desc[UR4][R38.64+-0x8] ;  /* 0xfffff80426127981 */ /* 0x000eac000c1e1b00 */
[----:B------:R-:W-:Y:S01]  /*0750*/  DMUL R16, R42, R16 ;  /* 0x000000102a107228 */ /* 0x000fe20000000000 */
[----:B------:R-:W4:Y:S01]  /*0760*/  LDG.E.64 R42, desc[UR4][R38.64+-0x18] ;  /* 0xffffe804262a7981 */ /* 0x000f22000c1e1b00 */
[----:B---3--:R-:W-:-:S08]  /*0770*/  DMUL R40, R22, R40 ;  /* 0x0000002816287228 */ /* 0x008fd00000000000 */
[----:B----4-:R-:W-:Y:S01]  /*0780*/  DFMA R40, R24, R42, R40 ;  /* 0x0000002a1828722b */ /* 0x010fe20000000028 */
[----:B------:R-:W3:Y:S07]  /*0790*/  LDG.E.64 R42, desc[UR4][R36.64+-0x8] ;  /* 0xfffff804242a7981 */ /* 0x000eee000c1e1b00 */
[----:B--2---:R-:W-:Y:S01]  /*07a0*/  DFMA R40, R20, R18, R40 ;  /* 0x000000121428722b */ /* 0x004fe20000000028 */
[----:B------:R-:W2:Y:S07]  /*07b0*/  LDG.E.64 R18, desc[UR4][R36.64+-0x10] ;  /* 0xfffff00424127981 */ /* 0x000eae000c1e1b00 */
[----:B------:R-:W-:-:S02]  /*07c0*/  DFMA R44, R4, R44, R40 ;  /* 0x0000002c042c722b */ /* 0x000fc40000000028 */
[----:B------:R0:W4:Y:S01]  /*07d0*/  LDG.E.64 R40, desc[UR4][R36.64] ;  /* 0x0000000424287981 */ /* 0x000122000c1e1b00 */
[----:B------:R-:W-:-:S04]  /*07e0*/  IADD3 R34, P1, PT, R34, -0x4, RZ ;  /* 0xfffffffc22227810 */ /* 0x000fc80007f3e0ff */
[----:B------:R-:W-:Y:S02]  /*07f0*/  IADD3.X R3, PT, PT, R3, -0x1, RZ, P1, !PT ;  /* 0xffffffff03037810 */ /* 0x000fe40000ffe4ff */
[----:B------:R-:W-:-:S04]  /*0800*/  ISETP.NE.U32.AND P1, PT, R34, RZ, PT ;  /* 0x000000ff2200720c */ /* 0x000fc80003f25070 */
[----:B------:R-:W-:Y:S02]  /*0810*/  ISETP.NE.AND.EX P1, PT, R3, RZ, PT, P1 ;  /* 0x000000ff0300720c */ /* 0x000fe40003f25310 */
[----:B0-----:R-:W-:-:S05]  /*0820*/  IADD3 R36, P2, PT, R36, 0x80, RZ ;  /* 0x0000008024247810 */ /* 0x001fca0007f5e0ff */
[----:B------:R-:W-:Y:S01]  /*0830*/  IMAD.X R37, RZ, RZ, R37, P2 ;  /* 0x000000ffff257224 */ /* 0x000fe200010e0625 */
[----:B--2---:R-:W-:-:S08]  /*0840*/  DMUL R18, R30, R18 ;  /* 0x000000121e127228 */ /* 0x004fd00000000000 */
[----:B------:R-:W-:-:S08]  /*0850*/  DFMA R18, R32, R46, R18 ;  /* 0x0000002e2012722b */ /* 0x000fd00000000012 */
[----:B---3--:R-:W-:-:S08]  /*0860*/  DFMA R18, R28, R42, R18 ;  /* 0x0000002a1c12722b */ /* 0x008fd00000000012 */
[----:B----4-:R-:W-:-:S08]  /*0870*/  DFMA R18, R26, R40, R18 ;  /* 0x000000281a12722b */ /* 0x010fd00000000012 */
[----:B------:R-:W-:-:S07]  /*0880*/  DMUL R18, R18, R44 ;  /* 0x0000002c12127228 */ /* 0x000fce0000000000 */
[----:B------:R0:W-:Y:S02]  /*0890*/  STL.128 [R35], R16 ;  /* 0x0000001023007387 */ /* 0x0001e40000100c00 */
[----:B0-----:R-:W-:Y:S01]  /*08a0*/  VIADD R35, R35, 0x20 ;  /* 0x0000002023237836 */ /* 0x001fe20000000000 */
[----:B------:R-:W-:Y:S06]  /*08b0*/  @P1 BRA `(.L_x_2) ;  /* 0xfffffff800c01947 */ /* 0x000fec000383ffff */
[----:B------:R-:W1:Y:S01]  /*08c0*/  LDC R3, c[0x0][0x38c] ;  /* 0x0000e300ff037b82 */ /* 0x000e620000000800 */
[----:B------:R-:W-:-:S07]  /*08d0*/  LOP3.LUT R2, R6, 0xfffffffc, RZ, 0xc0, !PT ;  /* 0xfffffffc06027812 */ /* 0x000fce00078ec0ff */
.L_x_1:
[----:B------:R-:W-:-:S04]  /*08e0*/  LOP3.LUT R17, R6, 0x3, RZ, 0xc0, !PT ;  /* 0x0000000306117812 */ /* 0x000fc800078ec0ff */
[----:B------:R-:W-:-:S04]  /*08f0*/  ISETP.NE.U32.AND P1, PT, R17, RZ, PT ;  /* 0x000000ff1100720c */ /* 0x000fc80003f25070 */
[----:B------:R-:W-:-:S13]  /*0900*/  ISETP.NE.AND.EX P1, PT, RZ, RZ, PT, P1 ;  /* 0x000000ffff00720c */ /* 0x000fda0003f25310 */
[----:B------:R-:W-:Y:S05]  /*0910*/  @!P1 BRA `(.L_x_0) ;  /* 0x0000000400309947 */ /* 0x000fea0003800000 */
[----:B------:R-:W-:Y:S02]  /*0920*/  ISETP.NE.U32.AND P2, PT, R17, 0x1, PT ;  /* 0x000000011100780c */ /* 0x000fe40003f45070 */
[----:B------:R-:W-:Y:S02]  /*0930*/  LOP3.LUT R16, R6, 0x1, RZ, 0xc0, !PT ;  /* 0x0000000106107812 */ /* 0x000fe400078ec0ff */
[----:B------:R-:W-:Y:S02]  /*0940*/  ISETP.NE.AND.EX P2, PT, RZ, RZ, PT, P2 ;  /* 0x000000ffff00720c */ /* 0x000fe40003f45320 */
[----:B------:R-:W-:-:S04]  /*0950*/  ISETP.NE.U32.AND P1, PT, R16, 0x1, PT ;  /* 0x000000011000780c */ /* 0x000fc80003f25070 */
[----:B------:R-:W-:-:S07]  /*0960*/  ISETP.NE.U32.AND.EX P1, PT, RZ, RZ, PT, P1 ;  /* 0x000000ffff00720c */ /* 0x000fce0003f25110 */
[----:B------:R-:W-:Y:S06]  /*0970*/  @!P2 BRA `(.L_x_3) ;  /* 0x0000000000b4a947 */ /* 0x000fec0003800000 */
[----:B------:R-:W2:Y:S02]  /*0980*/  LDC.64 R46, c[0x0][0x3b0] ;  /* 0x0000ec00ff2e7b82 */ /* 0x000ea40000000a00 */
[----:B--2---:R-:W-:-:S04]  /*0990*/  LEA R46, P2, R2, R46, 0x5 ;  /* 0x0000002e022e7211 */ /* 0x004fc800078428ff */
[----:B-1----:R-:W-:-:S05]  /*09a0*/  LEA.HI.X R47, R2, R47, R3, 0x5, P2 ;  /* 0x0000002f022f7211 */ /* 0x002fca00010f2c03 */
[----:B------:R-:W2:Y:S04]  /*09b0*/  LDG.E.64 R34, desc[UR4][R46.64+0x8] ;  /* 0x000008042e227981 */ /* 0x000ea8000c1e1b00 */
[----:B------:R-:W0:Y:S01]  /*09c0*/  LDG.E.64 R18, desc[UR4][R46.64] ;  /* 0x000000042e127981 */ /* 0x000e22000c1e1b00 */
[----:B------:R-:W-:-:S03]  /*09d0*/  IMAD.WIDE.U32 R36, R6, 0x20, RZ ;  /* 0x0000002006247825 */ /* 0x000fc600078e00ff */
[----:B------:R-:W3:Y:S01]  /*09e0*/  LDG.E.64 R16, desc[UR4][R46.64+0x10] ;  /* 0x000010042e107981 */ /* 0x000ee2000c1e1b00 */
[----:B------:R-:W-:Y:S01]  /*09f0*/  IMAD.SHL.U32 R39, R7, 0x20, RZ ;  /* 0x0000002007277824 */ /* 0x000fe200078e00ff */
[----:B------:R-:W-:Y:S02]  /*0a00*/  IADD3 R44, P2, PT, R36, R46, RZ ;  /* 0x0000002e242c7210 */ /* 0x000fe40007f5e0ff */
[----:B------:R-:W4:Y:S02]  /*0a10*/  LDG.E.64 R42, desc[UR4][R46.64+0x18] ;  /* 0x000018042e2a7981 */ /* 0x000f24000c1e1b00 */
[----:B------:R-:W-:Y:S02]  /*0a20*/  IADD3.X R45, PT, PT, R47, R37, R39, P2, !PT ;  /* 0x000000252f2d7210 */ /* 0x000fe400017fe427 */
[----:B------:R-:W4:Y:S04]  /*0a30*/  LDG.E.64 R38, desc[UR4][R46.64+0x20] ;  /* 0x000020042e267981 */ /* 0x000f28000c1e1b00 */
[----:B------:R-:W4:Y:S04]  /*0a40*/  LDG.E.64 R36, desc[UR4][R44.64] ;  /* 0x000000042c247981 */ /* 0x000f28000c1e1b00 */
[----:B------:R-:W4:Y:S01]  /*0a50*/  LDG.E.64 R40, desc[UR4][R44.64+0x28] ;  /* 0x000028042c287981 */ /* 0x000f22000c1e1b00 */
[----:B--2---:R-:W-:-:S08]  /*0a60*/  DMUL R34, R30, R34 ;  /* 0x000000221e227228 */ /* 0x004fd00000000000 */
[----:B0-----:R-:W-:Y:S02]  /*0a70*/  DFMA R18, R32, R18, R34 ;  /* 0x000000122012722b */ /* 0x001fe40000000022 */
[----:B------:R-:W2:Y:S06]  /*0a80*/  LDG.E.64 R34, desc[UR4][R44.64+0x8] ;  /* 0x000008042c227981 */ /* 0x000eac000c1e1b00 */
[----:B---3--:R-:W-:Y:S02]  /*0a90*/  DFMA R16, R28, R16, R18 ;  /* 0x000000101c10722b */ /* 0x008fe40000000012 */
[----:B------:R-:W3:Y:S06]  /*0aa0*/  LDG.E.64 R18, desc[UR4][R44.64+0x10] ;  /* 0x000010042c127981 */ /* 0x000eec000c1e1b00 */
[----:B----4-:R-:W-:-:S02]  /*0ab0*/  DFMA R42, R26, R42, R16 ;  /* 0x0000002a1a2a722b */ /* 0x010fc40000000010 */
[----:B------:R-:W4:Y:S01]  /*0ac0*/  LDG.E.64 R16, desc[UR4][R44.64+0x18] ;  /* 0x000018042c107981 */ /* 0x000f22000c1e1b00 */
[----:B--2---:R-:W-:-:S08]  /*0ad0*/  DMUL R34, R22, R34 ;  /* 0x0000002216227228 */ /* 0x004fd00000000000 */
[----:B------:R-:W-:Y:S01]  /*0ae0*/  DFMA R34, R24, R36, R34 ;  /* 0x000000241822722b */ /* 0x000fe20000000022 */
[----:B------:R-:W2:Y:S07]  /*0af0*/  LDG.E.64 R36, desc[UR4][R46.64+0x28] ;  /* 0x000028042e247981 */ /* 0x000eae000c1e1b00 */
        /* <DEDUP_REMOVED lines=11> */
[----:B------:R-:W-:Y:S02]  /*0bb0*/  DMUL R40, R22, R40 ;  /* 0x0000002816287228 */ /* 0x000fe40000000000 */
[----:B------:R-:W-:-:S06]  /*0bc0*/  DMUL R16, R42, R16 ;  /* 0x000000102a107228 */ /* 0x000fcc0000000000 */
[----:B----4-:R-:W-:-:S08]  /*0bd0*/  DFMA R34, R24, R34, R40 ;  /* 0x000000221822722b */ /* 0x010fd00000000028 */
[----:B---3--:R-:W-:-:S08]  /*0be0*/  DFMA R34, R20, R36, R34 ;  /* 0x000000241422722b */ /* 0x008fd00000000022 */
[----:B--2---:R-:W-:-:S08]  /*0bf0*/  DFMA R34, R4, R38, R34 ;  /* 0x000000260422722b */ /* 0x004fd00000000022 */
[----:B------:R-:W-:Y:S01]  /*0c00*/  DMUL R18, R18, R34 ;  /* 0x0000002212127228 */ /* 0x000fe20000000000 */
[----:B------:R-:W-:-:S06]  /*0c10*/  IMAD.U32 R35, R2, 0x8, R1 ;  /* 0x0000000802237824 */ /* 0x000fcc00078e0001 */
[----:B------:R2:W-:Y:S01]  /*0c20*/  STL.128 [R35], R16 ;  /* 0x0000001023007387 */ /* 0x0005e20000100c00 */
[----:B------:R-:W-:-:S05]  /*0c30*/  IADD3 R2, P2, PT, R2, 0x2, RZ ;  /* 0x0000000202027810 */ /* 0x000fca0007f5e0ff */
[----:B------:R-:W-:-:S08]  /*0c40*/  IMAD.X R3, RZ, RZ, R3, P2 ;  /* 0x000000ffff037224 */ /* 0x000fd000010e0603 */
.L_x_3:
[----:B------:R-:W-:Y:S05]  /*0c50*/  @P1 BRA `(.L_x_0) ;  /* 0x0000000000601947 */ /* 0x000fea0003800000 */
[----:B--2---:R-:W2:Y:S02]  /*0c60*/  LDC.64 R16, c[0x0][0x3b0] ;  /* 0x0000ec00ff107b82 */ /* 0x004ea40000000a00 */
[----:B--2---:R-:W-:-:S04]  /*0c70*/  LEA R16, P1, R2, R16, 0x5 ;  /* 0x0000001002107211 */ /* 0x004fc800078228ff */
[----:B-1----:R-:W-:-:S05]  /*0c80*/  LEA.HI.X R17, R2, R17, R3, 0x5, P1 ;  /* 0x0000001102117211 */ /* 0x002fca00008f2c03 */
[----:B------:R-:W2:Y:S01]  /*0c90*/  LDG.E.64 R40, desc[UR4][R16.64+0x8] ;  /* 0x0000080410287981 */ /* 0x000ea2000c1e1b00 */
[----:B------:R-:W-:-:S03]  /*0ca0*/  LEA R34, P1, R6, R16, 0x5 ;  /* 0x0000001006227211 */ /* 0x000fc600078228ff */
[----:B------:R-:W3:Y:S01]  /*0cb0*/  LDG.E.64 R38, desc[UR4][R16.64] ;  /* 0x0000000410267981 */ /* 0x000ee2000c1e1b00 */
[----:B------:R-:W-:-:S03]  /*0cc0*/  LEA.HI.X R35, R6, R17, R7, 0x5, P1 ;  /* 0x0000001106237211 */ /* 0x000fc600008f2c07 */
[----:B------:R-:W4:Y:S04]  /*0cd0*/  LDG.E.64 R42, desc[UR4][R16.64+0x10] ;  /* 0x00001004102a7981 */ /* 0x000f28000c1e1b00 */
[----:B------:R-:W0:Y:S04]  /*0ce0*/  LDG.E.64 R18, desc[UR4][R34.64+0x8] ;  /* 0x0000080422127981 */ /* 0x000e28000c1e1b00 */
[----:B------:R-:W4:Y:S04]  /*0cf0*/  LDG.E.64 R36, desc[UR4][R34.64] ;  /* 0x0000000422247981 */ /* 0x000f28000c1e1b00 */
[----:B------:R-:W4:Y:S04]  /*0d00*/  LDG.E.64 R44, desc[UR4][R16.64+0x18] ;  /* 0x00001804102c7981 */ /* 0x000f28000c1e1b00 */
[----:B------:R-:W4:Y:S01]  /*0d10*/  LDG.E.64 R46, desc[UR4][R34.64+0x18] ;  /* 0x00001804222e7981 */ /* 0x000f22000c1e1b00 */
[----:B--2---:R-:W-:-:S03]  /*0d20*/  DMUL R30, R30, R40 ;  /* 0x000000281e1e7228 */ /* 0x004fc60000000000 */
[----:B------:R-:W2:Y:S01]  /*0d30*/  LDG.E.64 R40, desc[UR4][R34.64+0x10] ;  /* 0x0000100422287981 */ /* 0x000ea2000c1e1b00 */
[----:B0-----:R-:W-:-:S04]  /*0d40*/  DMUL R18, R22, R18 ;  /* 0x0000001216127228 */ /* 0x001fc80000000000 */
[----:B---3--:R-:W-:-:S04]  /*0d50*/  DFMA R30, R32, R38, R30 ;  /* 0x00000026201e722b */ /* 0x008fc8000000001e */
[----:B----4-:R-:W-:-:S04]  /*0d60*/  DFMA R18, R24, R36, R18 ;  /* 0x000000241812722b */ /* 0x010fc80000000012 */
[----:B------:R-:W-:-:S08]  /*0d70*/  DFMA R30, R28, R42, R30 ;  /* 0x0000002a1c1e722b */ /* 0x000fd0000000001e */
[----:B------:R-:W-:Y:S01]  /*0d80*/  DFMA R30, R26, R44, R30 ;  /* 0x0000002c1a1e722b */ /* 0x000fe2000000001e */
[----:B------:R-:W-:Y:S01]  /*0d90*/  IMAD.U32 R3, R2, 0x8, R1 ;  /* 0x0000000802037824 */ /* 0x000fe200078e0001 */
[----:B--2---:R-:W-:-:S08]  /*0da0*/  DFMA R18, R20, R40, R18 ;  /* 0x000000281412722b */ /* 0x004fd00000000012 */
[----:B------:R-:W-:-:S08]  /*0db0*/  DFMA R18, R4, R46, R18 ;  /* 0x0000002e0412722b */ /* 0x000fd00000000012 */
[----:B------:R-:W-:-:S07]  /*0dc0*/  DMUL R18, R30, R18 ;  /* 0x000000121e127228 */ /* 0x000fce0000000000 */
[----:B------:R3:W-:Y:S04]  /*0dd0*/  STL.64 [R3], R18 ;  /* 0x0000001203007387 */ /* 0x0007e80000100a00 */
.L_x_0:
[----:B0----5:R-:W0:Y:S08]  /*0de0*/  I2F.F64.U64 R32, R14 ;  /* 0x0000000e00207312 */ /* 0x021e300000301800 */
[----:B------:R-:W4:Y:S01]  /*0df0*/  I2F.F64.U64 R30, R12 ;  /* 0x0000000c001e7312 */ /* 0x000f220000301800 */
[----:B0-----:R-:W-:-:S07]  /*0e00*/  DADD R32, -RZ, -R32 ;  /* 0x00000000ff207229 */ /* 0x001fce0000000920 */
[----:B------:R-:W0:Y:S01]  /*0e10*/  I2F.F64.U64 R36, R10 ;  /* 0x0000000a00247312 */ /* 0x000e220000301800 */
[----:B----4-:R-:W-:-:S07]  /*0e20*/  DADD R30, -RZ, -R30 ;  /* 0x00000000ff1e7229 */ /* 0x010fce000000091e */
[----:B--2---:R-:W2:Y:S01]  /*0e30*/  I2F.F64.U64 R34, R8 ;  /* 0x0000000800227312 */ /* 0x004ea20000301800 */
[----:B0-----:R-:W-:Y:S02]  /*0e40*/  DADD R36, -RZ, -R36 ;  /* 0x00000000ff247229 */ /* 0x001fe40000000924 */
[----:B--2---:R-:W-:Y:S01]  /*0e50*/  DADD R34, -RZ, -R34 ;  /* 0x00000000ff227229 */ /* 0x004fe20000000922 */
[----:B------:R-:W-:Y:S10]  /*0e60*/  @!P0 BRA `(.L_x_4) ;  /* 0x0000000c00b88947 */ /* 0x000ff40003800000 */
[----:B------:R-:W-:-:S04]  /*0e70*/  IADD3 R2, P1, PT, R6, -0x1, RZ ;  /* 0xffffffff06027810 */ /* 0x000fc80007f3e0ff */
[----:B------:R-:W-:Y:S02]  /*0e80*/  ISETP.GE.U32.AND P0, PT, R2, 0x7, PT ;  /* 0x000000070200780c */ /* 0x000fe40003f06070 */
[----:B------:R-:W-:-:S04]  /*0e90*/  IADD3.X R2, PT, PT, R7, -0x1, RZ, P1, !PT ;  /* 0xffffffff07027810 */ /* 0x000fc80000ffe4ff */
[----:B------:R-:W-:Y:S02]  /*0ea0*/  ISETP.GE.U32.AND.EX P0, PT, R2, RZ, PT, P0 ;  /* 0x000000ff0200720c */ /* 0x000fe40003f06100 */
[----:B-1-3--:R-:W-:-:S11]  /*0eb0*/  CS2R R2, SRZ ;  /* 0x0000000000027805 */ /* 0x00afd6000001ff00 */
[----:B------:R-:W-:Y:S05]  /*0ec0*/  @!P0 BRA `(.L_x_5) ;  /* 0x0000000400ac8947 */ /* 0x000fea0003800000 */
[----:B------:R-:W0:Y:S01]  /*0ed0*/  LDC.64 R16, c[0x0][0x3b0] ;  /* 0x0000ec00ff107b82 */ /* 0x000e220000000a00 */
[C---:B------:R-:W-:Y:S01]  /*0ee0*/  IMAD.WIDE.U32 R4, R6.reuse, 0x40, RZ ;  /* 0x0000004006047825 */ /* 0x040fe200078e00ff */
[----:B------:R-:W-:-:S03]  /*0ef0*/  LOP3.LUT R3, R6, 0xfffffff8, RZ, 0xc0, !PT ;  /* 0xfffffff806037812 */ /* 0x000fc600078ec0ff */
[C---:B------:R-:W-:Y:S02]  /*0f00*/  IMAD.SHL.U32 R21, R7.reuse, 0x40, RZ ;  /* 0x0000004007157824 */ /* 0x040fe400078e00ff */
[C---:B------:R-:W-:Y:S01]  /*0f10*/  IMAD R23, R7.reuse, 0x58, RZ ;  /* 0x0000005807177824 */ /* 0x040fe200078e02ff */
[----:B------:R-:W1:Y:S01]  /*0f20*/  LDC.64 R24, c[0x0][0x3b0] ;  /* 0x0000ec00ff187b82 */ /* 0x000e620000000a00 */
[----:B------:R-:W-:-:S07]  /*0f30*/  IMAD R27, R7, 0x48, RZ ;  /* 0x00000048071b7824 */ /* 0x000fce00078e02ff */
[----:B------:R-:W2:Y:S01]  /*0f40*/  LDC R2, c[0x0][0x38c] ;  /* 0x0000e300ff027b82 */ /* 0x000ea20000000800 */
[----:B0-----:R-:W-:-:S03]  /*0f50*/  IMAD.WIDE.U32 R18, R6, 0x58, R16 ;  /* 0x0000005806127825 */ /* 0x001fc600078e0010 */
[----:B------:R-:W-:Y:S02]  /*0f60*/  IADD3 R22, P1, PT, R18, 0x20, RZ ;  /* 0x0000002012167810 */ /* 0x000fe40007f3e0ff */
[----:B-1----:R-:W-:-:S03]  /*0f70*/  IADD3 R20, P0, PT, R4, R24, RZ ;  /* 0x0000001804147210 */ /* 0x002fc60007f1e0ff */
[----:B------:R-:W-:Y:S01]  /*0f80*/  IMAD.X R23, R19, 0x1, R23, P1 ;  /* 0x0000000113177824 */ /* 0x000fe200008e0617 */
[----:B------:R-:W-:Y:S01]  /*0f90*/  IADD3.X R21, PT, PT, R25, R5, R21, P0, !PT ;  /* 0x0000000519157210 */ /* 0x000fe200007fe415 */
[----:B------:R-:W-:Y:S01]  /*0fa0*/  IMAD.WIDE.U32 R4, R6, 0x50, R16 ;  /* 0x0000005006047825 */ /* 0x000fe200078e0010 */
[----:B------:R-:W-:-:S03]  /*0fb0*/  IADD3 R20, P0, PT, R20, 0x20, RZ ;  /* 0x0000002014147810 */ /* 0x000fc60007f1e0ff */
[----:B------:R-:W-:Y:S01]  /*0fc0*/  IMAD.WIDE.U32 R16, R6, 0x48, R16 ;  /* 0x0000004806107825 */ /* 0x000fe200078e0010 */
[----:B------:R-:W-:-:S03]  /*0fd0*/  IADD3 R24, P1, PT, R4, 0x20, RZ ;  /* 0x0000002004187810 */ /* 0x000fc60007f3e0ff */
[----:B------:R-:W-:Y:S01]  /*0fe0*/  IMAD R25, R7, 0x50, RZ ;  /* 0x0000005007197824 */ /* 0x000fe200078e02ff */
[----:B------:R-:W-:Y:S01]  /*0ff0*/  IADD3 R26, P2, PT, R16, 0x20, RZ ;  /* 0x00000020101a7810 */ /* 0x000fe20007f5e0ff */
[----:B------:R-:W-:Y:S02]  /*1000*/  VIADD R4, R1, 0x20 ;  /* 0x0000002001047836 */ /* 0x000fe40000000000 */
[----:B------:R-:W-:Y:S02]  /*1010*/  IMAD.X R25, R5, 0x1, R25, P1 ;  /* 0x0000000105197824 */ /* 0x000fe400008e0619 */
[----:B------:R-:W-:Y:S02]  /*1020*/  IMAD.X R27, R17, 0x1, R27, P2 ;  /* 0x00000001111b7824 */ /* 0x000fe400010e061b */
[----:B------:R-:W-:Y:S02]  /*1030*/  IMAD.MOV.U32 R5, RZ, RZ, R3 ;  /* 0x000000ffff057224 */ /* 0x000fe400078e0003 */
[----:B--2---:R-:W-:-:S02]  /*1040*/  IMAD.MOV.U32 R28, RZ, RZ, R2 ;  /* 0x000000ffff1c7224 */ /* 0x004fc400078e0002 */
[----:B------:R-:W-:-:S07]  /*1050*/  IMAD.X R21, RZ, RZ, R21, P0 ;  /* 0x000000ffff157224 */ /* 0x000fce00000e0615 */
.L_x_6:
[----:B------:R-:W2:Y:S04]  /*1060*/  LDG.E.64 R44, desc[UR4][R20.64+-0x20] ;  /* 0xffffe004142c7981 */ /* 0x000ea8000c1e1b00 */
[----:B------:R-:W3:Y:S04]  /*1070*/  LDG.E.64 R38, desc[UR4][R22.64+-0x20] ;  /* 0xffffe00416267981 */ /* 0x000ee8000c1e1b00 */
[----:B------:R-:W2:Y:S04]  /*1080*/  LDL.128 R16, [R4+-0x20] ;  /* 0xffffe00004107983 */ /* 0x000ea80000100c00 */
[----:B------:R-:W4:Y:S04]  /*1090*/  LDG.E.64 R42, desc[UR4][R26.64+-0x20] ;  /* 0xffffe0041a2a7981 */ /* 0x000f28000c1e1b00 */
[----:B------:R-:W5:Y:S01]  /*10a0*/  LDG.E.64 R40, desc[UR4][R24.64+-0x20] ;  /* 0xffffe00418287981 */ /* 0x000f62000c1e1b00 */
[----:B--2---:R-:W-:-:S02]  /*10b0*/  DFMA R44, R44, R16, R32 ;  /* 0x000000102c2c722b */ /* 0x004fc40000000020 */
[C---:B---3--:R-:W-:Y:S02]  /*10c0*/  DFMA R38, R16.reuse, R38, R34 ;  /* 0x000000261026722b */ /* 0x048fe40000000022 */
[C---:B----4-:R-:W-:Y:S01]  /*10d0*/  DFMA R30, R16.reuse, R42, R30 ;  /* 0x0000002a101e722b */ /* 0x050fe2000000001e */
[----:B------:R-:W2:Y:S01]  /*10e0*/  LDG.E.64 R34, desc[UR4][R20.64+-0x18] ;  /* 0xffffe80414227981 */ /* 0x000ea2000c1e1b00 */
[----:B-----5:R-:W-:-:S03]  /*10f0*/  DFMA R32, R16, R40, R36 ;  /* 0x000000281020722b */ /* 0x020fc60000000024 */
[----:B------:R-:W3:Y:S04]  /*1100*/  LDG.E.64 R42, desc[UR4][R20.64+-0x10] ;  /* 0xfffff004142a7981 */ /* 0x000ee8000c1e1b00 */
[----:B------:R-:W4:Y:S04]  /*1110*/  LDG.E.64 R40, desc[UR4][R26.64+-0x18] ;  /* 0xffffe8041a287981 */ /* 0x000f28000c1e1b00 */
[----:B------:R-:W5:Y:S04]  /*1120*/  LDG.E.64 R36, desc[UR4][R24.64+-0x18] ;  /* 0xffffe80418247981 */ /* 0x000f68000c1e1b00 */
[----:B------:R-:W3:Y:S01]  /*1130*/  LDG.E.64 R16, desc[UR4][R22.64+-0x18] ;  /* 0xffffe80416107981 */ /* 0x000ee2000c1e1b00 */
[----:B--2---:R-:W-:-:S02]  /*1140*/  DFMA R34, R18, R34, R44 ;  /* 0x000000221222722b */ /* 0x004fc4000000002c */
[C---:B----4-:R-:W-:Y:S01]  /*1150*/  DFMA R30, R18.reuse, R40, R30 ;  /* 0x00000028121e722b */ /* 0x050fe2000000001e */
[----:B------:R-:W2:Y:S01]  /*1160*/  LDG.E.64 R40, desc[UR4][R26.64+-0x10] ;  /* 0xfffff0041a287981 */ /* 0x000ea2000c1e1b00 */
[----:B-----5:R-:W-:-:S03]  /*1170*/  DFMA R32, R18, R36, R32 ;  /* 0x000000241220722b */ /* 0x020fc60000000020 */
[----:B------:R-:W4:Y:S01]  /*1180*/  LDG.E.64 R36, desc[UR4][R24.64+-0x10] ;  /* 0xfffff00418247981 */ /* 0x000f22000c1e1b00 */
[----:B---3--:R-:W-:-:S03]  /*1190*/  DFMA R44, R18, R16, R38 ;  /* 0x00000010122c722b */ /* 0x008fc60000000026 */
[----:B------:R-:W4:Y:S04]  /*11a0*/  LDL.128 R16, [R4+-0x10] ;  /* 0xfffff00004107983 */ /* 0x000f280000100c00 */
[----:B------:R-:W3:Y:S01]  /*11b0*/  LDG.E.64 R38, desc[UR4][R22.64+-0x10] ;  /* 0xfffff00416267981 */ /* 0x000ee2000c1e1b00 */
[----:B----4-:R-:W-:Y:S02]  /*11c0*/  DFMA R36, R16, R36, R32 ;  /* 0x000000241024722b */ /* 0x010fe40000000020 */
[----:B------:R-:W-:Y:S01]  /*11d0*/  DFMA R34, R42, R16, R34 ;  /* 0x000000102a22722b */ /* 0x000fe20000000022 */
[----:B------:R-:W4:Y:S01]  /*11e0*/  LDG.E.64 R32, desc[UR4][R26.64+-0x8] ;  /* 0xfffff8041a207981 */ /* 0x000f22000c1e1b00 */
[C---:B--2---:R-:W-:Y:S02]  /*11f0*/  DFMA R30, R16.reuse, R40, R30 ;  /* 0x00000028101e722b */ /* 0x044fe4000000001e */
[----:B---3--:R-:W-:Y:S01]  /*1200*/  DFMA R38, R16, R38, R44 ;  /* 0x000000261026722b */ /* 0x008fe2000000002c */
[----:B------:R-:W2:Y:S04]  /*1210*/  LDG.E.64 R40, desc[UR4][R20.64+-0x8] ;  /* 0xfffff80414287981 */ /* 0x000ea8000c1e1b00 */
[----:B------:R-:W3:Y:S04]  /*1220*/  LDG.E.64 R16, desc[UR4][R24.64+-0x8] ;  /* 0xfffff80418107981 */ /* 0x000ee8000c1e1b00 */
[----:B------:R-:W5:Y:S04]  /*1230*/  LDG.E.64 R44, desc[UR4][R22.64+-0x8] ;  /* 0xfffff804162c7981 */ /* 0x000f68000c1e1b00 */
[----:B------:R-:W5:Y:S01]  /*1240*/  LDG.E.64 R42, desc[UR4][R20.64] ;  /* 0x00000004142a7981 */ /* 0x000f62000c1e1b00 */
[----:B----4-:R-:W-:-:S02]  /*1250*/  DFMA R32, R18, R32, R30 ;  /* 0x000000201220722b */ /* 0x010fc4000000001e */
[C---:B--2---:R-:W-:Y:S01]  /*1260*/  DFMA R34, R18.reuse, R40, R34 ;  /* 0x000000281222722b */ /* 0x044fe20000000022 */
[----:B------:R-:W2:Y:S01]  /*1270*/  LDG.E.64 R40, desc[UR4][R26.64] ;  /* 0x000000041a287981 */ /* 0x000ea2000c1e1b00 */
[----:B---3--:R-:W-:-:S03]  /*1280*/  DFMA R30, R18, R16, R36 ;  /* 0x00000010121e722b */ /* 0x008fc60000000024 */
[----:B------:R-:W3:Y:S01]  /*1290*/  LDG.E.64 R36, desc[UR4][R24.64] ;  /* 0x0000000418247981 */ /* 0x000ee2000c1e1b00 */
[----:B-----5:R-:W-:-:S03]  /*12a0*/  DFMA R44, R18, R44, R38 ;  /* 0x0000002c122c722b */ /* 0x020fc60000000026 */
[----:B------:R-:W4:Y:S04]  /*12b0*/  LDG.E.64 R38, desc[UR4][R22.64] ;  /* 0x0000000416267981 */ /* 0x000f28000c1e1b00 */
[----:B------:R-:W5:Y:S02]  /*12c0*/  LDL.128 R16, [R4] ;  /* 0x0000000004107983 */ /* 0x000f640000100c00 */
[----:B-----5:R-:W-:Y:S02]  /*12d0*/  DFMA R42, R42, R16, R34 ;  /* 0x000000102a2a722b */ /* 0x020fe40000000022 */
[C---:B--2---:R-:W-:Y:S01]  /*12e0*/  DFMA R32, R16.reuse, R40, R32 ;  /* 0x000000281020722b */ /* 0x044fe20000000020 */
[----:B------:R-:W2:Y:S01]  /*12f0*/  LDG.E.64 R34, desc[UR4][R20.64+0x8] ;  /* 0x0000080414227981 */ /* 0x000ea2000c1e1b00 */
[----:B---3--:R-:W-:-:S02]  /*1300*/  DFMA R36, R16, R36, R30 ;  /* 0x000000241024722b */ /* 0x008fc4000000001e */
[----:B----4-:R-:W-:Y:S01]  /*1310*/  DFMA R44, R16, R38, R44 ;  /* 0x00000026102c722b */ /* 0x010fe2000000002c */
[----:B------:R-:W3:Y:S04]  /*1320*/  LDG.E.64 R30, desc[UR4][R26.64+0x8] ;  /* 0x000008041a1e7981 */ /* 0x000ee8000c1e1b00 */
[----:B------:R-:W4:Y:S04]  /*1330*/  LDG.E.64 R16, desc[UR4][R24.64+0x8] ;  /* 0x0000080418107981 */ /* 0x000f28000c1e1b00 */
[----:B------:R-:W5:Y:S04]  /*1340*/  LDG.E.64 R38, desc[UR4][R22.64+0x8] ;  /* 0x0000080416267981 */ /* 0x000f68000c1e1b00 */
[----:B------:R-:W5:Y:S01]  /*1350*/  LDG.E.64 R40, desc[UR4][R26.64+0x10] ;  /* 0x000010041a287981 */ /* 0x000f62000c1e1b00 */
[----:B--2---:R-:W-:-:S03]  /*1360*/  DFMA R42, R18, R34, R42 ;  /* 0x00000022122a722b */ /* 0x004fc6000000002a */
[----:B------:R-:W2:Y:S01]  /*1370*/  LDG.E.64 R34, desc[UR4][R22.64+0x10] ;  /* 0x0000100416227981 */ /* 0x000ea2000c1e1b00 */
[----:B---3--:R-:W-:-:S03]  /*1380*/  DFMA R30, R18, R30, R32 ;  /* 0x0000001e121e722b */ /* 0x008fc60000000020 */
[----:B------:R-:W3:Y:S01]  /*1390*/  LDG.E.64 R32, desc[UR4][R24.64+0x10] ;  /* 0x0000100418207981 */ /* 0x000ee2000c1e1b00 */
[C---:B----4-:R-:W-:Y:S02]  /*13a0*/  DFMA R36, R18.reuse, R16, R36 ;  /* 0x000000101224722b */ /* 0x050fe40000000024 */
[----:B-----5:R-:W-:Y:S01]  /*13b0*/  DFMA R38, R18, R38, R44 ;  /* 0x000000261226722b */ /* 0x020fe2000000002c */
[----:B------:R-:W4:Y:S04]  /*13c0*/  LDL.128 R16, [R4+0x10] ;  /* 0x0000100004107983 */ /* 0x000f280000100c00 */
[----:B------:R-:W5:Y:S01]  /*13d0*/  LDG.E.64 R44, desc[UR4][R20.64+0x10] ;  /* 0x00001004142c7981 */ /* 0x000f62000c1e1b00 */
[----:B------:R-:W-:-:S04]  /*13e0*/  IADD3 R5, P0, PT, R5, -0x8, RZ ;  /* 0xfffffff805057810 */ /* 0x000fc80007f1e0ff */
[----:B------:R-:W-:Y:S02]  /*13f0*/  IADD3.X R28, PT, PT, R28, -0x1, RZ, P0, !PT ;  /* 0xffffffff1c1c7810 */ /* 0x000fe400007fe4ff */
[----:B------:R-:W-:Y:S01]  /*1400*/  ISETP.NE.U32.AND P0, PT, R5, RZ, PT ;  /* 0x000000ff0500720c */ /* 0x000fe20003f05070 */
[C---:B----4-:R-:W-:Y:S02]  /*1410*/  DFMA R30, R16.reuse, R40, R30 ;  /* 0x00000028101e722b */ /* 0x050fe4000000001e */
[----:B---3--:R-:W-:Y:S01]  /*1420*/  DFMA R36, R16, R32, R36 ;  /* 0x000000201024722b */ /* 0x008fe20000000024 */
[----:B------:R-:W3:Y:S01]  /*1430*/  LDG.E.64 R40, desc[UR4][R26.64+0x18] ;  /* 0x000018041a287981 */ /* 0x000ee2000c1e1b00 */
[----:B-----5:R-:W-:Y:S02]  /*1440*/  DFMA R42, R44, R16, R42 ;  /* 0x000000102c2a722b */ /* 0x020fe4000000002a */
[----:B--2---:R-:W-:Y:S01]  /*1450*/  DFMA R16, R16, R34, R38 ;  /* 0x000000221010722b */ /* 0x004fe20000000026 */
[----:B------:R0:W2:Y:S04]  /*1460*/  LDG.E.64 R32, desc[UR4][R20.64+0x18] ;  /* 0x0000180414207981 */ /* 0x0000a8000c1e1b00 */
[----:B------:R1:W4:Y:S04]  /*1470*/  LDG.E.64 R38, desc[UR4][R24.64+0x18] ;  /* 0x0000180418267981 */ /* 0x000328000c1e1b00 */
[----:B------:R5:W4:Y:S01]  /*1480*/  LDG.E.64 R34, desc[UR4][R22.64+0x18] ;  /* 0x0000180416227981 */ /* 0x000b22000c1e1b00 */
[----:B------:R-:W-:-:S02]  /*1490*/  ISETP.NE.AND.EX P0, PT, R28, RZ, PT, P0 ;  /* 0x000000ff1c00720c */ /* 0x000fc40003f05300 */
[----:B0-----:R-:W-:Y:S02]  /*14a0*/  IADD3 R20, P3, PT, R20, 0x40, RZ ;  /* 0x0000004014147810 */ /* 0x001fe40007f7e0ff */
[----:B------:R-:W-:Y:S02]  /*14b0*/  IADD3 R26, P4, PT, R26, 0x40, RZ ;  /* 0x000000401a1a7810 */ /* 0x000fe40007f9e0ff */
[----:B-1----:R-:W-:Y:S02]  /*14c0*/  IADD3 R24, P1, PT, R24, 0x40, RZ ;  /* 0x0000004018187810 */ /* 0x002fe40007f3e0ff */
[----:B-----5:R-:W-:Y:S01]  /*14d0*/  IADD3 R22, P2, PT, R22, 0x40, RZ ;  /* 0x0000004016167810 */ /* 0x020fe20007f5e0ff */
[----:B------:R-:W-:Y:S02]  /*14e0*/  IMAD.X R21, RZ, RZ, R21, P3 ;  /* 0x000000ffff157224 */ /* 0x000fe400018e0615 */
[----:B------:R-:W-:Y:S02]  /*14f0*/  IMAD.X R25, RZ, RZ, R25, P1 ;  /* 0x000000ffff197224 */ /* 0x000fe400008e0619 */
[----:B------:R-:W-:-:S02]  /*1500*/  IMAD.X R23, RZ, RZ, R23, P2 ;  /* 0x000000ffff177224 */ /* 0x000fc400010e0617 */
[----:B------:R-:W-:Y:S02]  /*1510*/  IMAD.X R27, RZ, RZ, R27, P4 ;  /* 0x000000ffff1b7224 */ /* 0x000fe400020e061b */
[----:B------:R-:W-:Y:S01]  /*1520*/  VIADD R4, R4, 0x40 ;  /* 0x0000004004047836 */ /* 0x000fe20000000000 */
[C---:B---3--:R-:W-:Y:S02]  /*1530*/  DFMA R30, R18.reuse, R40, R30 ;  /* 0x00000028121e722b */ /* 0x048fe4000000001e */
[C---:B--2---:R-:W-:Y:S02]  /*1540*/  DFMA R32, R18.reuse, R32, R42 ;  /* 0x000000201220722b */ /* 0x044fe4000000002a */
[C---:B----4-:R-:W-:Y:S02]  /*1550*/  DFMA R36, R18.reuse, R38, R36 ;  /* 0x000000261224722b */ /* 0x050fe40000000024 */
[----:B------:R-:W-:Y:S01]  /*1560*/  DFMA R34, R18, R34, R16 ;  /* 0x000000221222722b */ /* 0x000fe20000000010 */
[----:B------:R-:W-:Y:S10]  /*1570*/  @P0 BRA `(.L_x_6) ;  /* 0xfffffff800b80947 */ /* 0x000ff4000383ffff */
.L_x_5:
[----:B------:R-:W-:-:S04]  /*1580*/  LOP3.LUT R4, R6, 0x7, RZ, 0xc0, !PT ;  /* 0x0000000706047812 */ /* 0x000fc800078ec0ff */
[----:B------:R-:W-:-:S04]  /*1590*/  ISETP.NE.U32.AND P0, PT, R4, RZ, PT ;  /* 0x000000ff0400720c */ /* 0x000fc80003f05070 */
[----:B------:R-:W-:-:S13]  /*15a0*/  ISETP.NE.AND.EX P0, PT, RZ, RZ, PT, P0 ;  /* 0x000000ffff00720c */ /* 0x000fda0003f05300 */
[----:B------:R-:W-:Y:S05]  /*15b0*/  @!P0 BRA `(.L_x_4) ;  /* 0x0000000400e48947 */ /* 0x000fea0003800000 */
[----:B------:R-:W0:Y:S01]  /*15c0*/  LDC.64 R16, c[0x0][0x3b0] ;  /* 0x0000ec00ff107b82 */ /* 0x000e220000000a00 */
[----:B------:R-:W-:Y:S02]  /*15d0*/  ISETP.GE.U32.AND P1, PT, R4, 0x4, PT ;  /* 0x000000040400780c */ /* 0x000fe40003f26070 */
[----:B------:R-:W-:Y:S02]  /*15e0*/  LOP3.LUT R40, R6, 0x3, RZ, 0xc0, !PT ;  /* 0x0000000306287812 */ /* 0x000fe400078ec0ff */
[----:B------:R-:W-:Y:S02]  /*15f0*/  ISETP.GE.U32.AND.EX P1, PT, RZ, RZ, PT, P1 ;  /* 0x000000ffff00720c */ /* 0x000fe40003f26110 */
[----:B------:R-:W-:-:S04]  /*1600*/  ISETP.NE.U32.AND P0, PT, R40, RZ, PT ;  /* 0x000000ff2800720c */ /* 0x000fc80003f05070 */
[----:B------:R-:W-:Y:S02]  /*1610*/  ISETP.NE.AND.EX P0, PT, RZ, RZ, PT, P0 ;  /* 0x000000ffff00720c */ /* 0x000fe40003f05300 */
[----:B0-----:R-:W-:-:S04]  /*1620*/  LEA R5, P2, R6, R16, 0x6 ;  /* 0x0000001006057211 */ /* 0x001fc800078430ff */
[----:B------:R-:W-:Y:S01]  /*1630*/  LEA.HI.X R4, R6, R17, R7, 0x6, P2 ;  /* 0x0000001106047211 */ /* 0x000fe200010f3407 */
[----:B------:R-:W-:Y:S08]  /*1640*/  @!P1 BRA `(.L_x_7) ;  /* 0x0000000000c89947 */ /* 0x000ff00003800000 */
[C---:B------:R-:W-:Y:S01]  /*1650*/  IMAD.SHL.U32 R20, R3.reuse, 0x8, RZ ;  /* 0x0000000803147824 */ /* 0x040fe200078e00ff */
[----:B------:R-:W-:Y:S01]  /*1660*/  SHF.L.U64.HI R17, R3, 0x3, R2 ;  /* 0x0000000303117819 */ /* 0x000fe20000010202 */
[----:B------:R-:W-:-:S03]  /*1670*/  IMAD.WIDE.U32 R38, R6, 0x8, RZ ;  /* 0x0000000806267825 */ /* 0x000fc600078e00ff */
[----:B------:R-:W-:Y:S01]  /*1680*/  IADD3 R24, P1, PT, R20, R5, RZ ;  /* 0x0000000514187210 */ /* 0x000fe20007f3e0ff */
[----:B------:R-:W-:Y:S02]  /*1690*/  IMAD.SHL.U32 R21, R7, 0x8, RZ ;  /* 0x0000000807157824 */ /* 0x000fe400078e00ff */
[----:B------:R-:W-:Y:S02]  /*16a0*/  IMAD.IADD R20, R1, 0x1, R20 ;  /* 0x0000000101147824 */ /* 0x000fe400078e0214 */
[----:B------:R-:W-:Y:S01]  /*16b0*/  IMAD.X R25, R17, 0x1, R4, P1 ;  /* 0x0000000111197824 */ /* 0x000fe200008e0604 */
[C---:B------:R-:W-:Y:S01]  /*16c0*/  IADD3 R26, P1, PT, R38.reuse, R24, RZ ;  /* 0x00000018261a7210 */ /* 0x040fe20007f3e0ff */
[----:B------:R-:W-:Y:S01]  /*16d0*/  IMAD.IADD R21, R39, 0x1, R21 ;  /* 0x0000000127157824 */ /* 0x000fe200078e0215 */
[----:B------:R-:W2:Y:S03]  /*16e0*/  LDL.128 R16, [R20] ;  /* 0x0000000014107983 */ /* 0x000ea60000100c00 */
[----:B------:R-:W-:Y:S01]  /*16f0*/  IMAD.X R27, R21, 0x1, R25, P1 ;  /* 0x00000001151b7824 */ /* 0x000fe200008e0619 */
[----:B------:R-:W2:Y:S04]  /*1700*/  LDG.E.64 R42, desc[UR4][R24.64] ;  /* 0x00000004182a7981 */ /* 0x000ea8000c1e1b00 */
[----:B------:R-:W3:Y:S01]  /*1710*/  LDG.E.64 R22, desc[UR4][R26.64] ;  /* 0x000000041a167981 */ /* 0x000ee2000c1e1b00 */
[----:B------:R-:W-:-:S04]  /*1720*/  IADD3 R28, P1, PT, R38, R26, RZ ;  /* 0x0000001a261c7210 */ /* 0x000fc80007f3e0ff */
[----:B------:R-:W-:Y:S01]  /*1730*/  IADD3 R38, P2, PT, R38, R28, RZ ;  /* 0x0000001c26267210 */ /* 0x000fe20007f5e0ff */
[----:B------:R-:W-:-:S04]  /*1740*/  IMAD.X R29, R21, 0x1, R27, P1 ;  /* 0x00000001151d7824 */ /* 0x000fc800008e061b */
[----:B------:R-:W-:Y:S01]  /*1750*/  IMAD.X R39, R21, 0x1, R29, P2 ;  /* 0x0000000115277824 */ /* 0x000fe200010e061d */
[----:B------:R-:W4:Y:S04]  /*1760*/  LDG.E.64 R46, desc[UR4][R28.64] ;  /* 0x000000041c2e7981 */ /* 0x000f28000c1e1b00 */
[----:B------:R-:W5:Y:S01]  /*1770*/  LDG.E.64 R44, desc[UR4][R38.64] ;  /* 0x00000004262c7981 */ /* 0x000f62000c1e1b00 */
[----:B--2---:R-:W-:-:S03]  /*1780*/  DFMA R32, R42, R16, R32 ;  /* 0x000000102a20722b */ /* 0x004fc60000000020 */
[----:B------:R-:W2:Y:S01]  /*1790*/  LDG.E.64 R42, desc[UR4][R24.64+0x8] ;  /* 0x00000804182a7981 */ /* 0x000ea2000c1e1b00 */
[----:B---3--:R-:W-:-:S03]  /*17a0*/  DFMA R22, R16, R22, R30 ;  /* 0x000000161016722b */ /* 0x008fc6000000001e */
[----:B------:R-:W3:Y:S01]  /*17b0*/  LDG.E.64 R30, desc[UR4][R26.64+0x8] ;  /* 0x000008041a1e7981 */ /* 0x000ee2000c1e1b00 */
[----:B----4-:R-:W-:-:S03]  /*17c0*/  DFMA R36, R16, R46, R36 ;  /* 0x0000002e1024722b */ /* 0x010fc60000000024 */
[----:B------:R-:W4:Y:S01]  /*17d0*/  LDG.E.64 R46, desc[UR4][R28.64+0x10] ;  /* 0x000010041c2e7981 */ /* 0x000f22000c1e1b00 */
[----:B-----5:R-:W-:-:S03]  /*17e0*/  DFMA R44, R16, R44, R34 ;  /* 0x0000002c102c722b */ /* 0x020fc60000000022 */
[----:B------:R-:W5:Y:S01]  /*17f0*/  LDG.E.64 R16, desc[UR4][R28.64+0x8] ;  /* 0x000008041c107981 */ /* 0x000f62000c1e1b00 */
[----:B--2---:R-:W-:-:S03]  /*1800*/  DFMA R34, R42, R18, R32 ;  /* 0x000000122a22722b */ /* 0x004fc60000000020 */
[----:B------:R-:W2:Y:S01]  /*1810*/  LDG.E.64 R32, desc[UR4][R24.64+0x10] ;  /* 0x0000100418207981 */ /* 0x000ea2000c1e1b00 */
[----:B---3--:R-:W-:-:S03]  /*1820*/  DFMA R30, R30, R18, R22 ;  /* 0x000000121e1e722b */ /* 0x008fc60000000016 */
[----:B------:R-:W3:Y:S04]  /*1830*/  LDG.E.64 R42, desc[UR4][R38.64+0x8] ;  /* 0x00000804262a7981 */ /* 0x000ee8000c1e1b00 */
[----:B------:R-:W2:Y:S04]  /*1840*/  LDL.128 R20, [R20+0x10] ;  /* 0x0000100014147983 */ /* 0x000ea80000100c00 */
[----:B------:R-:W4:Y:S01]  /*1850*/  LDG.E.64 R24, desc[UR4][R24.64+0x18] ;  /* 0x0000180418187981 */ /* 0x000f22000c1e1b00 */
[-C--:B-----5:R-:W-:Y:S02]  /*1860*/  DFMA R16, R16, R18.reuse, R36 ;  /* 0x000000121010722b */ /* 0x0a0fe40000000024 */
[----:B---3--:R-:W-:Y:S01]  /*1870*/  DFMA R36, R42, R18, R44 ;  /* 0x000000122a24722b */ /* 0x008fe2000000002c */
[----:B------:R-:W3:Y:S01]  /*1880*/  LDG.E.64 R18, desc[UR4][R26.64+0x10] ;  /* 0x000010041a127981 */ /* 0x000ee2000c1e1b00 */
[----:B--2---:R-:W-:-:S03]  /*1890*/  DFMA R32, R32, R20, R34 ;  /* 0x000000142020722b */ /* 0x004fc60000000022 */
[----:B------:R-:W2:Y:S04]  /*18a0*/  LDG.E.64 R34, desc[UR4][R38.64+0x10] ;  /* 0x0000100426227981 */ /* 0x000ea8000c1e1b00 */
[----:B------:R-:W5:Y:S04]  /*18b0*/  LDG.E.64 R42, desc[UR4][R38.64+0x18] ;  /* 0x00001804262a7981 */ /* 0x000f68000c1e1b00 */
[----:B------:R-:W5:Y:S04]  /*18c0*/  LDG.E.64 R26, desc[UR4][R26.64+0x18] ;  /* 0x000018041a1a7981 */ /* 0x000f68000c1e1b00 */
[----:B------:R-:W5:Y:S01]  /*18d0*/  LDG.E.64 R44, desc[UR4][R28.64+0x18] ;  /* 0x000018041c2c7981 */ /* 0x000f62000c1e1b00 */
[----:B----4-:R-:W-:Y:S01]  /*18e0*/  DFMA R16, R20, R46, R16 ;  /* 0x0000002e1410722b */ /* 0x010fe20000000010 */
[----:B------:R-:W-:Y:S01]  /*18f0*/  IADD3 R3, P1, PT, R3, 0x4, RZ ;  /* 0x0000000403037810 */ /* 0x000fe20007f3e0ff */
[----:B------:R-:W-:-:S04]  /*1900*/  DFMA R32, R24, R22, R32 ;  /* 0x000000161820722b */ /* 0x000fc80000000020 */
[----:B------:R-:W-:Y:S01]  /*1910*/  IMAD.X R2, RZ, RZ, R2, P1 ;  /* 0x000000ffff027224 */ /* 0x000fe200008e0602 */
[C---:B---3--:R-:W-:Y:S02]  /*1920*/  DFMA R30, R20.reuse, R18, R30 ;  /* 0x00000012141e722b */ /* 0x048fe4000000001e */
[----:B--2---:R-:W-:-:S06]  /*1930*/  DFMA R34, R20, R34, R36 ;  /* 0x000000221422722b */ /* 0x004fcc0000000024 */
[-C--:B-----5:R-:W-:Y:S02]  /*1940*/  DFMA R30, R26, R22.reuse, R30 ;  /* 0x000000161a1e722b */ /* 0x0a0fe4000000001e */
[-C--:B------:R-:W-:Y:S02]  /*1950*/  DFMA R34, R42, R22.reuse, R34 ;  /* 0x000000162a22722b */ /* 0x080fe40000000022 */
[----:B------:R-:W-:-:S11]  /*1960*/  DFMA R36, R44, R22, R16 ;  /* 0x000000162c24722b */ /* 0x000fd60000000010 */
.L_x_7:
[----:B------:R-:W-:Y:S05]  /*1970*/  @!P0 BRA `(.L_x_4) ;  /* 0x0000000000f48947 */ /* 0x000fea0003800000 */
[----:B------:R-:W-:Y:S02]  /*1980*/  ISETP.NE.U32.AND P0, PT, R40, 0x1, PT ;  /* 0x000000012800780c */ /* 0x000fe40003f05070 */
[----:B------:R-:W-:Y:S02]  /*1990*/  LOP3.LUT R16, R6, 0x1, RZ, 0xc0, !PT ;  /* 0x0000000106107812 */ /* 0x000fe400078ec0ff */
[----:B------:R-:W-:Y:S02]  /*19a0*/  ISETP.NE.AND.EX P1, PT, RZ, RZ, PT, P0 ;  /* 0x000000ffff00720c */ /* 0x000fe40003f25300 */
[----:B------:R-:W-:-:S04]  /*19b0*/  ISETP.NE.U32.AND P2, PT, R16, 0x1, PT ;  /* 0x000000011000780c */ /* 0x000fc80003f45070 */
[----:B------:R-:W-:-:S07]  /*19c0*/  ISETP.NE.U32.AND.EX P0, PT, RZ, RZ, PT, P2 ;  /* 0x000000ffff00720c */ /* 0x000fce0003f05120 */
[----:B------:R-:W-:Y:S06]  /*19d0*/  @!P1 BRA `(.L_x_8) ;  /* 0x0000000000809947 */ /* 0x000fec0003800000 */
[C---:B------:R-:W-:Y:S01]  /*19e0*/  IMAD.SHL.U32 R16, R3.reuse, 0x8, RZ ;  /* 0x0000000803107824 */ /* 0x040fe200078e00ff */
[----:B------:R-:W-:-:S04]  /*19f0*/  SHF.L.U64.HI R17, R3, 0x3, R2 ;  /* 0x0000000303117819 */ /* 0x000fc80000010202 */
[----:B------:R-:W-:Y:S01]  /*1a00*/  IADD3 R26, P1, PT, R16, R5, RZ ;  /* 0x00000005101a7210 */ /* 0x000fe20007f3e0ff */
[----:B------:R-:W-:-:S04]  /*1a10*/  IMAD.IADD R16, R1, 0x1, R16 ;  /* 0x0000000101107824 */ /* 0x000fc800078e0210 */
[----:B------:R-:W-:Y:S02]  /*1a20*/  IMAD.X R27, R17, 0x1, R4, P1 ;  /* 0x00000001111b7824 */ /* 0x000fe400008e0604 */
[----:B------:R-:W2:Y:S04]  /*1a30*/  LDL.128 R16, [R16] ;  /* 0x0000000010107983 */ /* 0x000ea80000100c00 */
[----:B------:R-:W2:Y:S01]  /*1a40*/  LDG.E.64 R28, desc[UR4][R26.64] ;  /* 0x000000041a1c7981 */ /* 0x000ea2000c1e1b00 */
[C---:B------:R-:W-:Y:S01]  /*1a50*/  IMAD.SHL.U32 R23, R6.reuse, 0x8, RZ ;  /* 0x0000000806177824 */ /* 0x040fe200078e00ff */
[----:B------:R-:W-:-:S04]  /*1a60*/  SHF.L.U64.HI R39, R6, 0x3, R7 ;  /* 0x0000000306277819 */ /* 0x000fc80000010207 */
[----:B------:R-:W-:-:S04]  /*1a70*/  IADD3 R24, P1, PT, R23, R26, RZ ;  /* 0x0000001a17187210 */ /* 0x000fc80007f3e0ff */
[-C--:B------:R-:W-:Y:S01]  /*1a80*/  IADD3 R20, P2, PT, R24, R23.reuse, RZ ;  /* 0x0000001718147210 */ /* 0x080fe20007f5e0ff */
[----:B------:R-:W-:Y:S02]  /*1a90*/  IMAD.X R25, R39, 0x1, R27, P1 ;  /* 0x0000000127197824 */ /* 0x000fe400008e061b */
[----:B------:R-:W3:Y:S01]  /*1aa0*/  LDG.E.64 R26, desc[UR4][R26.64+0x8] ;  /* 0x000008041a1a7981 */ /* 0x000ee2000c1e1b00 */
[----:B------:R-:W-:Y:S01]  /*1ab0*/  IADD3 R22, P1, PT, R20, R23, RZ ;  /* 0x0000001714167210 */ /* 0x000fe20007f3e0ff */
[--C-:B------:R-:W-:Y:S02]  /*1ac0*/  IMAD.X R21, R25, 0x1, R39.reuse, P2 ;  /* 0x0000000119157824 */ /* 0x100fe400010e0627 */
[----:B------:R-:W4:Y:S02]  /*1ad0*/  LDG.E.64 R40, desc[UR4][R24.64] ;  /* 0x0000000418287981 */ /* 0x000f24000c1e1b00 */
[----:B------:R-:W-:Y:S02]  /*1ae0*/  IMAD.X R23, R21, 0x1, R39, P1 ;  /* 0x0000000115177824 */ /* 0x000fe400008e0627 */
[----:B------:R-:W5:Y:S04]  /*1af0*/  LDG.E.64 R38, desc[UR4][R20.64] ;  /* 0x0000000414267981 */ /* 0x000f68000c1e1b00 */
[----:B------:R-:W3:Y:S04]  /*1b00*/  LDG.E.64 R42, desc[UR4][R24.64+0x8] ;  /* 0x00000804182a7981 */ /* 0x000ee8000c1e1b00 */
[----:B------:R-:W3:Y:S04]  /*1b10*/  LDG.E.64 R44, desc[UR4][R22.64+0x8] ;  /* 0x00000804162c7981 */ /* 0x000ee8000c1e1b00 */
[----:B------:R-:W3:Y:S01]  /*1b20*/  LDG.E.64 R46, desc[UR4][R20.64+0x8] ;  /* 0x00000804142e7981 */ /* 0x000ee2000c1e1b00 */
[----:B--2---:R-:W-:-:S03]  /*1b30*/  DFMA R32, R28, R16, R32 ;  /* 0x000000101c20722b */ /* 0x004fc60000000020 */
[----:B------:R-:W2:Y:S01]  /*1b40*/  LDG.E.64 R28, desc[UR4][R22.64] ;  /* 0x00000004161c7981 */ /* 0x000ea2000c1e1b00 */
[----:B------:R-:W-:Y:S01]  /*1b50*/  IADD3 R3, P1, PT, R3, 0x2, RZ ;  /* 0x0000000203037810 */ /* 0x000fe20007f3e0ff */
[C---:B----4-:R-:W-:Y:S02]  /*1b60*/  DFMA R30, R16.reuse, R40, R30 ;  /* 0x00000028101e722b */ /* 0x050fe4000000001e */
[----:B-----5:R-:W-:Y:S02]  /*1b70*/  DFMA R36, R16, R38, R36 ;  /* 0x000000261024722b */ /* 0x020fe40000000024 */
[----:B---3--:R-:W-:-:S04]  /*1b80*/  DFMA R32, R26, R18, R32 ;  /* 0x000000121a20722b */ /* 0x008fc80000000020 */
[-C--:B------:R-:W-:Y:S01]  /*1b90*/  DFMA R30, R42, R18.reuse, R30 ;  /* 0x000000122a1e722b */ /* 0x080fe2000000001e */
[----:B------:R-:W-:Y:S01]  /*1ba0*/  IMAD.X R2, RZ, RZ, R2, P1 ;  /* 0x000000ffff027224 */ /* 0x000fe200008e0602 */
[----:B------:R-:W-:Y:S02]  /*1bb0*/  DFMA R36, R46, R18, R36 ;  /* 0x000000122e24722b */ /* 0x000fe40000000024 */
[----:B--2---:R-:W-:-:S08]  /*1bc0*/  DFMA R28, R16, R28, R34 ;  /* 0x0000001c101c722b */ /* 0x004fd00000000022 */
[----:B------:R-:W-:-:S11]  /*1bd0*/  DFMA R34, R44, R18, R28 ;  /* 0x000000122c22722b */ /* 0x000fd6000000001c */
.L_x_8:
[----:B------:R-:W-:Y:S05]  /*1be0*/  @P0 BRA `(.L_x_4) ;  /* 0x0000000000580947 */ /* 0x000fea0003800000 */
[C---:B------:R-:W-:Y:S01]  /*1bf0*/  IMAD.SHL.U32 R16, R3.reuse, 0x8, RZ ;  /* 0x0000000803107824 */ /* 0x040fe200078e00ff */
[----:B------:R-:W-:Y:S01]  /*1c00*/  SHF.L.U64.HI R3, R3, 0x3, R2 ;  /* 0x0000000303037819 */ /* 0x000fe20000010202 */
[----:B------:R-:W-:Y:S02]  /*1c10*/  IMAD.SHL.U32 R17, R6, 0x8, RZ ;  /* 0x0000000806117824 */ /* 0x000fe400078e00ff */
[----:B------:R-:W-:Y:S01]  /*1c20*/  IMAD.IADD R2, R1, 0x1, R16 ;  /* 0x0000000101027824 */ /* 0x000fe200078e0210 */
[----:B------:R-:W-:Y:S02]  /*1c30*/  IADD3 R18, P0, PT, R16, R5, RZ ;  /* 0x0000000510127210 */ /* 0x000fe40007f1e0ff */
[----:B------:R-:W-:Y:S02]  /*1c40*/  SHF.L.U64.HI R5, R6, 0x3, R7 ;  /* 0x0000000306057819 */ /* 0x000fe40000010207 */
[----:B------:R-:W-:Y:S01]  /*1c50*/  IADD3 R20, P1, PT, R18, R17, RZ ;  /* 0x0000001112147210 */ /* 0x000fe20007f3e0ff */
[----:B------:R-:W-:-:S02]  /*1c60*/  IMAD.X R19, R3, 0x1, R4, P0 ;  /* 0x0000000103137824 */ /* 0x000fc400000e0604 */
[----:B------:R-:W2:Y:S01]  /*1c70*/  LDL.64 R2, [R2] ;  /* 0x0000000002027983 */ /* 0x000ea20000100a00 */
[-C--:B------:R-:W-:Y:S01]  /*1c80*/  IADD3 R6, P0, PT, R20, R17.reuse, RZ ;  /* 0x0000001114067210 */ /* 0x080fe20007f1e0ff */
[--C-:B------:R-:W-:Y:S02]  /*1c90*/  IMAD.X R21, R19, 0x1, R5.reuse, P1 ;  /* 0x0000000113157824 */ /* 0x100fe400008e0605 */
[----:B------:R-:W2:Y:S01]  /*1ca0*/  LDG.E.64 R18, desc[UR4][R18.64] ;  /* 0x0000000412127981 */ /* 0x000ea2000c1e1b00 */
[----:B------:R-:W-:Y:S01]  /*1cb0*/  IADD3 R16, P1, PT, R6, R17, RZ ;  /* 0x0000001106107210 */ /* 0x000fe20007f3e0ff */
[----:B------:R-:W-:-:S04]  /*1cc0*/  IMAD.X R7, R21, 0x1, R5, P0 ;  /* 0x0000000115077824 */ /* 0x000fc800000e0605 */
[----:B------:R-:W-:Y:S02]  /*1cd0*/  IMAD.X R17, R7, 0x1, R5, P1 ;  /* 0x0000000107117824 */ /* 0x000fe400008e0605 */
[----:B------:R-:W3:Y:S04]  /*1ce0*/  LDG.E.64 R4, desc[UR4][R20.64] ;  /* 0x0000000414047981 */ /* 0x000ee8000c1e1b00 */
[----:B------:R-:W4:Y:S04]  /*1cf0*/  LDG.E.64 R6, desc[UR4][R6.64] ;  /* 0x0000000406067981 */ /* 0x000f28000c1e1b00 */
[----:B------:R-:W5:Y:S01]  /*1d00*/  LDG.E.64 R16, desc[UR4][R16.64] ;  /* 0x0000000410107981 */ /* 0x000f62000c1e1b00 */
[----:B--2---:R-:W-:-:S02]  /*1d10*/  DFMA R32, R18, R2, R32 ;  /* 0x000000021220722b */ /* 0x004fc40000000020 */
[C---:B---3--:R-:W-:Y:S02]  /*1d20*/  DFMA R30, R2.reuse, R4, R30 ;  /* 0x00000004021e722b */ /* 0x048fe4000000001e */
[C---:B----4-:R-:W-:Y:S02]  /*1d30*/  DFMA R36, R2.reuse, R6, R36 ;  /* 0x000000060224722b */ /* 0x050fe40000000024 */
[----:B-----5:R-:W-:-:S11]  /*1d40*/  DFMA R34, R2, R16, R34 ;  /* 0x000000100222722b */ /* 0x020fd60000000022 */
.L_x_4:
[----:B-1-3--:R-:W-:Y:S01]  /*1d50*/  IADD3 R3, P0, P1, R10, R12, R14 ;  /* 0x0000000c0a037210 */ /* 0x00afe2000791e00e */
[----:B------:R-:W-:Y:S01]  /*1d60*/  IMAD.MOV.U32 R2, RZ, RZ, 0x1 ;  /* 0x00000001ff027424 */ /* 0x000fe200078e00ff */
[----:B------:R-:W-:Y:S01]  /*1d70*/  DADD R30, R30, R32 ;  /* 0x000000001e1e7229 */ /* 0x000fe20000000020 */
[----:B------:R-:W-:Y:S01]  /*1d80*/  BSSY.RECONVERGENT B0, `(.L_x_9) ;  /* 0x0000019000007945 */ /* 0x000fe20003800200 */
[----:B------:R-:W-:Y:S02]  /*1d90*/  IADD3.X R11, PT, PT, R11, R13, R15, P0, P1 ;  /* 0x0000000d0b0b7210 */ /* 0x000fe400007e240f */
[----:B------:R-:W-:-:S04]  /*1da0*/  IADD3 R8, P0, PT, R8, R3, RZ ;  /* 0x0000000308087210 */ /* 0x000fc80007f1e0ff */
[----:B------:R-:W-:Y:S01]  /*1db0*/  DADD R30, R30, R36 ;  /* 0x000000001e1e7229 */ /* 0x000fe20000000024 */
[----:B------:R-:W-:-:S04]  /*1dc0*/  IMAD.X R9, R9, 0x1, R11, P0 ;  /* 0x0000000109097824 */ /* 0x000fc800000e060b */
[----:B------:R-:W0:Y:S03]  /*1dd0*/  I2F.F64.U64 R4, R8 ;  /* 0x0000000800047312 */ /* 0x000e260000301800 */
[----:B------:R-:W-:-:S10]  /*1de0*/  DADD R30, R30, R34 ;  /* 0x000000001e1e7229 */ /* 0x000fd40000000022 */
[----:B------:R-:W-:Y:S01]  /*1df0*/  FSETP.GEU.AND P1, PT, |R31|, 6.5827683646048100446e-37, PT ;  /* 0x036000001f00780b */ /* 0x000fe20003f2e200 */
[----:B0-----:R-:W-:-:S06]  /*1e00*/  DADD R4, R4, 1 ;  /* 0x3ff0000004047429 */ /* 0x001fcc0000000000 */
[----:B------:R-:W0:Y:S02]  /*1e10*/  MUFU.RCP64H R3, R5 ;  /* 0x0000000500037308 */ /* 0x000e240000001800 */
[----:B0-----:R-:W-:-:S08]  /*1e20*/  DFMA R6, -R4, R2, 1 ;  /* 0x3ff000000406742b */ /* 0x001fd00000000102 */
[----:B------:R-:W-:-:S08]  /*1e30*/  DFMA R6, R6, R6, R6 ;  /* 0x000000060606722b */ /* 0x000fd00000000006 */
[----:B------:R-:W-:-:S08]  /*1e40*/  DFMA R6, R2, R6, R2 ;  /* 0x000000060206722b */ /* 0x000fd00000000002 */
[----:B------:R-:W-:-:S08]  /*1e50*/  DFMA R2, -R4, R6, 1 ;  /* 0x3ff000000402742b */ /* 0x000fd00000000106 */
[----:B------:R-:W-:-:S08]  /*1e60*/  DFMA R2, R6, R2, R6 ;  /* 0x000000020602722b */ /* 0x000fd00000000006 */
[----:B------:R-:W-:-:S08]  /*1e70*/  DMUL R6, R30, R2 ;  /* 0x000000021e067228 */ /* 0x000fd00000000000 */
[----:B------:R-:W-:-:S08]  /*1e80*/  DFMA R8, -R4, R6, R30 ;  /* 0x000000060408722b */ /* 0x000fd0000000011e */
[----:B------:R-:W-:-:S10]  /*1e90*/  DFMA R2, R2, R8, R6 ;  /* 0x000000080202722b */ /* 0x000fd40000000006 */
[----:B------:R-:W-:-:S05]  /*1ea0*/  FFMA R6, RZ, R5, R3 ;  /* 0x00000005ff067223 */ /* 0x000fca0000000003 */
[----:B------:R-:W-:-:S13]  /*1eb0*/  FSETP.GT.AND P0, PT, |R6|, 1.469367938527859385e-39, PT ;  /* 0x001000000600780b */ /* 0x000fda0003f04200 */
[----:B------:R-:W-:Y:S05]  /*1ec0*/  @P0 BRA P1, `(.L_x_10) ;  /* 0x0000000000100947 */ /* 0x000fea0000800000 */
[----:B------:R-:W-:-:S07]  /*1ed0*/  MOV R2, 0x1ef0 ;  /* 0x00001ef000027802 */ /* 0x000fce0000000f00 */
[----:B------:R-:W-:Y:S05]  /*1ee0*/  CALL.REL.NOINC `($__internal_0_$__cuda_sm20_div_rn_f64_full) ;  /* 0x0000000000207944 */ /* 0x000fea0003c00000 */
[----:B------:R-:W-:Y:S02]  /*1ef0*/  IMAD.MOV.U32 R2, RZ, RZ, R14 ;  /* 0x000000ffff027224 */ /* 0x000fe400078e000e */
[----:B------:R-:W-:-:S07]  /*1f00*/  IMAD.MOV.U32 R3, RZ, RZ, R15 ;  /* 0x000000ffff037224 */ /* 0x000fce00078e000f */
.L_x_10:
[----:B------:R-:W-:Y:S05]  /*1f10*/  BSYNC.RECONVERGENT B0 ;  /* 0x0000000000007941 */ /* 0x000fea0003800200 */
.L_x_9:
[----:B------:R-:W0:Y:S02]  /*1f20*/  LDCU.64 UR6, c[0x0][0x3a8] ;  /* 0x00007500ff0677ac */ /* 0x000e240008000a00 */
[----:B0-----:R-:W-:-:S04]  /*1f30*/  LEA R4, P0, R0, UR6, 0x3 ;  /* 0x0000000600047c11 */ /* 0x001fc8000f8018ff */
[----:B------:R-:W-:-:S05]  /*1f40*/  LEA.HI.X R5, R0, UR7, RZ, 0x3, P0 ;  /* 0x0000000700057c11 */ /* 0x000fca00080f1cff */
[----:B------:R-:W-:Y:S01]  /*1f50*/  STG.E.64 desc[UR4][R4.64], R2 ;  /* 0x0000000204007986 */ /* 0x000fe2000c101b04 */
[----:B------:R-:W-:Y:S05]  /*1f60*/  EXIT ;  /* 0x000000000000794d */ /* 0x000fea0003800000 */
        .weak           $__internal_0_$__cuda_sm20_div_rn_f64_full
        .type           $__internal_0_$__cuda_sm20_div_rn_f64_full,@function
        .size           $__internal_0_$__cuda_sm20_div_rn_f64_full,(.L_x_17 - $__internal_0_$__cuda_sm20_div_rn_f64_full)
$__internal_0_$__cuda_sm20_div_rn_f64_full:
[C---:B------:R-:W-:Y:S01]  /*1f70*/  FSETP.GEU.AND P0, PT, |R5|.reuse, 1.469367938527859385e-39, PT ;  /* 0x001000000500780b */ /* 0x040fe20003f0e200 */
[----:B------:R-:W-:Y:S01]  /*1f80*/  IMAD.MOV.U32 R9, RZ, RZ, R31 ;  /* 0x000000ffff097224 */ /* 0x000fe200078e001f */
[C---:B------:R-:W-:Y:S01]  /*1f90*/  LOP3.LUT R6, R5.reuse, 0x800fffff, RZ, 0xc0, !PT ;  /* 0x800fffff05067812 */ /* 0x040fe200078ec0ff */
[----:B------:R-:W-:Y:S01]  /*1fa0*/  IMAD.MOV.U32 R10, RZ, RZ, 0x1 ;  /* 0x00000001ff0a7424 */ /* 0x000fe200078e00ff */
[----:B------:R-:W-:Y:S01]  /*1fb0*/  LOP3.LUT R3, R5, 0x7ff00000, RZ, 0xc0, !PT ;  /* 0x7ff0000005037812 */ /* 0x000fe200078ec0ff */
[----:B------:R-:W-:Y:S01]  /*1fc0*/  IMAD.MOV.U32 R19, RZ, RZ, 0x1ca00000 ;  /* 0x1ca00000ff137424 */ /* 0x000fe200078e00ff */
[----:B------:R-:W-:Y:S01]  /*1fd0*/  LOP3.LUT R7, R6, 0x3ff00000, RZ, 0xfc, !PT ;  /* 0x3ff0000006077812 */ /* 0x000fe200078efcff */
[----:B------:R-:W-:Y:S01]  /*1fe0*/  IMAD.MOV.U32 R6, RZ, RZ, R4 ;  /* 0x000000ffff067224 */ /* 0x000fe200078e0004 */
[C---:B------:R-:W-:Y:S01]  /*1ff0*/  FSETP.GEU.AND P2, PT, |R9|.reuse, 1.469367938527859385e-39, PT ;  /* 0x001000000900780b */ /* 0x040fe20003f4e200 */
[----:B------:R-:W-:Y:S01]  /*2000*/  IMAD.MOV.U32 R8, RZ, RZ, R30 ;  /* 0x000000ffff087224 */ /* 0x000fe200078e001e */
[----:B------:R-:W-:Y:S01]  /*2010*/  LOP3.LUT R20, R9, 0x7ff00000, RZ, 0xc0, !PT ;  /* 0x7ff0000009147812 */ /* 0x000fe200078ec0ff */
[----:B------:R-:W-:Y:S02]  /*2020*/  BSSY.RECONVERGENT B1, `(.L_x_11) ;  /* 0x000004e000017945 */ /* 0x000fe40003800200 */
[----:B------:R-:W-:Y:S01]  /*2030*/  @!P0 DMUL R6, R4, 8.98846567431157953865e+307 ;  /* 0x7fe0000004068828 */ /* 0x000fe20000000000 */
[----:B------:R-:W-:Y:S01]  /*2040*/  ISETP.GE.U32.AND P1, PT, R20, R3, PT ;  /* 0x000000031400720c */ /* 0x000fe20003f26070 */
[----:B------:R-:W-:-:S04]  /*2050*/  IMAD.MOV.U32 R18, RZ, RZ, R20 ;  /* 0x000000ffff127224 */ /* 0x000fc800078e0014 */
[----:B------:R-:W0:Y:S02]  /*2060*/  MUFU.RCP64H R11, R7 ;  /* 0x00000007000b7308 */ /* 0x000e240000001800 */
[----:B------:R-:W-:Y:S02]  /*2070*/  @!P2 LOP3.LUT R14, R5, 0x7ff00000, RZ, 0xc0, !PT ;  /* 0x7ff00000050ea812 */ /* 0x000fe400078ec0ff */
[----:B------:R-:W-:Y:S02]  /*2080*/  @!P0 LOP3.LUT R3, R7, 0x7ff00000, RZ, 0xc0, !PT ;  /* 0x7ff0000007038812 */ /* 0x000fe400078ec0ff */
[----:B------:R-:W-:-:S03]  /*2090*/  @!P2 ISETP.GE.U32.AND P3, PT, R20, R14, PT ;  /* 0x0000000e1400a20c */ /* 0x000fc60003f66070 */
[----:B------:R-:W-:Y:S01]  /*20a0*/  VIADD R22, R3, 0xffffffff ;  /* 0xffffffff03167836 */ /* 0x000fe20000000000 */
[----:B0-----:R-:W-:-:S08]  /*20b0*/  DFMA R12, R10, -R6, 1 ;  /* 0x3ff000000a0c742b */ /* 0x001fd00000000806 */
[----:B------:R-:W-:-:S08]  /*20c0*/  DFMA R12, R12, R12, R12 ;  /* 0x0000000c0c0c722b */ /* 0x000fd0000000000c */
[----:B------:R-:W-:Y:S01]  /*20d0*/  DFMA R14, R10, R12, R10 ;  /* 0x0000000c0a0e722b */ /* 0x000fe2000000000a */
[C---:B------:R-:W-:Y:S01]  /*20e0*/  @!P2 SEL R13, R19.reuse, 0x63400000, !P3 ;  /* 0x63400000130da807 */ /* 0x040fe20005800000 */
[----:B------:R-:W-:Y:S01]  /*20f0*/  IMAD.MOV.U32 R10, RZ, RZ, R8 ;  /* 0x000000ffff0a7224 */ /* 0x000fe200078e0008 */
[----:B------:R-:W-:Y:S01]  /*2100*/  SEL R11, R19, 0x63400000, !P1 ;  /* 0x63400000130b7807 */ /* 0x000fe20004800000 */
[----:B------:R-:W-:Y:S01]  /*2110*/  @!P2 IMAD.MOV.U32 R12, RZ, RZ, RZ ;  /* 0x000000ffff0ca224 */ /* 0x000fe200078e00ff */
[--C-:B------:R-:W-:Y:S02]  /*2120*/  @!P2 LOP3.LUT R13, R13, 0x80000000, R9.reuse, 0xf8, !PT ;  /* 0x800000000d0da812 */ /* 0x100fe400078ef809 */
[----:B------:R-:W-:Y:S01]  /*2130*/  LOP3.LUT R11, R11, 0x800fffff, R9, 0xf8, !PT ;  /* 0x800fffff0b0b7812 */ /* 0x000fe200078ef809 */
[----:B------:R-:W-:Y:S01]  /*2140*/  DFMA R16, R14, -R6, 1 ;  /* 0x3ff000000e10742b */ /* 0x000fe20000000806 */
[----:B------:R-:W-:-:S06]  /*2150*/  @!P2 LOP3.LUT R13, R13, 0x100000, RZ, 0xfc, !PT ;  /* 0x001000000d0da812 */ /* 0x000fcc00078efcff */
[----:B------:R-:W-:Y:S02]  /*2160*/  @!P2 DFMA R10, R10, 2, -R12 ;  /* 0x400000000a0aa82b */ /* 0x000fe4000000080c */
[----:B------:R-:W-:-:S08]  /*2170*/  DFMA R16, R14, R16, R14 ;  /* 0x000000100e10722b */ /* 0x000fd0000000000e */
[----:B------:R-:W-:Y:S01]  /*2180*/  @!P2 LOP3.LUT R18, R11, 0x7ff00000, RZ, 0xc0, !PT ;  /* 0x7ff000000b12a812 */ /* 0x000fe200078ec0ff */
[----:B------:R-:W-:-:S04]  /*2190*/  DMUL R12, R16, R10 ;  /* 0x0000000a100c7228 */ /* 0x000fc80000000000 */
[----:B------:R-:W-:-:S04]  /*21a0*/  VIADD R21, R18, 0xffffffff ;  /* 0xffffffff12157836 */ /* 0x000fc80000000000 */
[----:B------:R-:W-:Y:S01]  /*21b0*/  DFMA R14, R12, -R6, R10 ;  /* 0x800000060c0e722b */ /* 0x000fe2000000000a */
[----:B------:R-:W-:-:S04]  /*21c0*/  ISETP.GT.U32.AND P0, PT, R21, 0x7feffffe, PT ;  /* 0x7feffffe1500780c */ /* 0x000fc80003f04070 */
[----:B------:R-:W-:-:S03]  /*21d0*/  ISETP.GT.U32.OR P0, PT, R22, 0x7feffffe, P0 ;  /* 0x7feffffe1600780c */ /* 0x000fc60000704470 */
[----:B------:R-:W-:-:S10]  /*21e0*/  DFMA R12, R16, R14, R12 ;  /* 0x0000000e100c722b */ /* 0x000fd4000000000c */
[----:B------:R-:W-:Y:S05]  /*21f0*/  @P0 BRA `(.L_x_12) ;  /* 0x00000000006c0947 */ /* 0x000fea0003800000 */
[----:B------:R-:W-:Y:S01]  /*2200*/  LOP3.LUT R9, R5, 0x7ff00000, RZ, 0xc0, !PT ;  /* 0x7ff0000005097812 */ /* 0x000fe200078ec0ff */
[----:B------:R-:W-:-:S03]  /*2210*/  IMAD.MOV.U32 R8, RZ, RZ, RZ ;  /* 0x000000ffff087224 */ /* 0x000fc600078e00ff */
[CC--:B------:R-:W-:Y:S02]  /*2220*/  VIADDMNMX R3, R20.reuse, -R9.reuse, 0xb9600000, !PT ;  /* 0xb960000014037446 */ /* 0x0c0fe40007800909 */
[----:B------:R-:W-:Y:S02]  /*2230*/  ISETP.GE.U32.AND P0, PT, R20, R9, PT ;  /* 0x000000091400720c */ /* 0x000fe40003f06070 */
[----:B------:R-:W-:Y:S02]  /*2240*/  VIMNMX R3, PT, PT, R3, 0x46a00000, PT ;  /* 0x46a0000003037848 */ /* 0x000fe40003fe0100 */
[----:B------:R-:W-:-:S05]  /*2250*/  SEL R16, R19, 0x63400000, !P0 ;  /* 0x6340000013107807 */ /* 0x000fca0004000000 */
[----:B------:R-:W-:-:S04]  /*2260*/  IMAD.IADD R16, R3, 0x1, -R16 ;  /* 0x0000000103107824 */ /* 0x000fc800078e0a10 */
[----:B------:R-:W-:-:S06]  /*2270*/  VIADD R9, R16, 0x7fe00000 ;  /* 0x7fe0000010097836 */ /* 0x000fcc0000000000 */
[----:B------:R-:W-:-:S10]  /*2280*/  DMUL R14, R12, R8 ;  /* 0x000000080c0e7228 */ /* 0x000fd40000000000 */
[----:B------:R-:W-:-:S13]  /*2290*/  FSETP.GTU.AND P0, PT, |R15|, 1.469367938527859385e-39, PT ;  /* 0x001000000f00780b */ /* 0x000fda0003f0c200 */
[----:B------:R-:W-:Y:S05]  /*22a0*/  @P0 BRA `(.L_x_13) ;  /* 0x0000000000940947 */ /* 0x000fea0003800000 */
[----:B------:R-:W-:Y:S01]  /*22b0*/  DFMA R6, R12, -R6, R10 ;  /* 0x800000060c06722b */ /* 0x000fe2000000000a */
[----:B------:R-:W-:-:S09]  /*22c0*/  IMAD.MOV.U32 R8, RZ, RZ, RZ ;  /* 0x000000ffff087224 */ /* 0x000fd200078e00ff */
[C---:B------:R-:W-:Y:S02]  /*22d0*/  FSETP.NEU.AND P0, PT, R7.reuse, RZ, PT ;  /* 0x000000ff0700720b */ /* 0x040fe40003f0d000 */
[----:B------:R-:W-:-:S04]  /*22e0*/  LOP3.LUT R3, R7, 0x80000000, R5, 0x48, !PT ;  /* 0x8000000007037812 */ /* 0x000fc800078e4805 */
[----:B------:R-:W-:-:S07]  /*22f0*/  LOP3.LUT R9, R3, R9, RZ, 0xfc, !PT ;  /* 0x0000000903097212 */ /* 0x000fce00078efcff */
[----:B------:R-:W-:Y:S05]  /*2300*/  @!P0 BRA `(.L_x_13) ;  /* 0x00000000007c8947 */ /* 0x000fea0003800000 */
[----:B------:R-:W-:Y:S01]  /*2310*/  IMAD.MOV R5, RZ, RZ, -R16 ;  /* 0x000000ffff057224 */ /* 0x000fe200078e0a10 */
[----:B------:R-:W-:Y:S01]  /*2320*/  DMUL.RP R8, R12, R8 ;  /* 0x000000080c087228 */ /* 0x000fe20000008000 */
[----:B------:R-:W-:-:S06]  /*2330*/  IMAD.MOV.U32 R4, RZ, RZ, RZ ;  /* 0x000000ffff047224 */ /* 0x000fcc00078e00ff */
[----:B------:R-:W-:-:S03]  /*2340*/  DFMA R4, R14, -R4, R12 ;  /* 0x800000040e04722b */ /* 0x000fc6000000000c */
[----:B------:R-:W-:-:S03]  /*2350*/  LOP3.LUT R3, R9, R3, RZ, 0x3c, !PT ;  /* 0x0000000309037212 */ /* 0x000fc600078e3cff */
[----:B------:R-:W-:-:S04]  /*2360*/  IADD3 R4, PT, PT, -R16, -0x43300000, RZ ;  /* 0xbcd0000010047810 */ /* 0x000fc80007ffe1ff */
[----:B------:R-:W-:-:S04]  /*2370*/  FSETP.NEU.AND P0, PT, |R5|, R4, PT ;  /* 0x000000040500720b */ /* 0x000fc80003f0d200 */
[----:B------:R-:W-:Y:S02]  /*2380*/  FSEL R14, R8, R14, !P0 ;  /* 0x0000000e080e7208 */ /* 0x000fe40004000000 */
[----:B------:R-:W-:Y:S01]  /*2390*/  FSEL R15, R3, R15, !P0 ;  /* 0x0000000f030f7208 */ /* 0x000fe20004000000 */
[----:B------:R-:W-:Y:S06]  /*23a0*/  BRA `(.L_x_13) ;  /* 0x0000000000547947 */ /* 0x000fec0003800000 */
.L_x_12:
[----:B------:R-:W-:-:S14]  /*23b0*/  DSETP.NAN.AND P0, PT, R8, R8, PT ;  /* 0x000000080800722a */ /* 0x000fdc0003f08000 */
[----:B------:R-:W-:Y:S05]  /*23c0*/  @P0 BRA `(.L_x_14) ;  /* 0x0000000000440947 */ /* 0x000fea0003800000 */
[----:B------:R-:W-:-:S14]  /*23d0*/  DSETP.NAN.AND P0, PT, R4, R4, PT ;  /* 0x000000040400722a */ /* 0x000fdc0003f08000 */
[----:B------:R-:W-:Y:S05]  /*23e0*/  @P0 BRA `(.L_x_15) ;  /* 0x0000000000300947 */ /* 0x000fea0003800000 */
[----:B------:R-:W-:Y:S01]  /*23f0*/  ISETP.NE.AND P0, PT, R18, R3, PT ;  /* 0x000000031200720c */ /* 0x000fe20003f05270 */
[----:B------:R-:W-:Y:S02]  /*2400*/  IMAD.MOV.U32 R14, RZ, RZ, 0x0 ;  /* 0x00000000ff0e7424 */ /* 0x000fe400078e00ff */
[----:B------:R-:W-:-:S10]  /*2410*/  IMAD.MOV.U32 R15, RZ, RZ, -0x80000 ;  /* 0xfff80000ff0f7424 */ /* 0x000fd400078e00ff */
[----:B------:R-:W-:Y:S05]  /*2420*/  @!P0 BRA `(.L_x_13) ;  /* 0x0000000000348947 */ /* 0x000fea0003800000 */
[----:B------:R-:W-:Y:S02]  /*2430*/  ISETP.NE.AND P0, PT, R18, 0x7ff00000, PT ;  /* 0x7ff000001200780c */ /* 0x000fe40003f05270 */
[----:B------:R-:W-:Y:S02]  /*2440*/  LOP3.LUT R15, R9, 0x80000000, R5, 0x48, !PT ;  /* 0x80000000090f7812 */ /* 0x000fe400078e4805 */
[----:B------:R-:W-:-:S13]  /*2450*/  ISETP.EQ.OR P0, PT, R3, RZ, !P0 ;  /* 0x000000ff0300720c */ /* 0x000fda0004702670 */
[----:B------:R-:W-:Y:S01]  /*2460*/  @P0 LOP3.LUT R3, R15, 0x7ff00000, RZ, 0xfc, !PT ;  /* 0x7ff000000f030812 */ /* 0x000fe200078efcff */
[----:B------:R-:W-:Y:S02]  /*2470*/  @!P0 IMAD.MOV.U32 R14, RZ, RZ, RZ ;  /* 0x000000ffff0e8224 */ /* 0x000fe400078e00ff */
[----:B------:R-:W-:Y:S02]  /*2480*/  @P0 IMAD.MOV.U32 R14, RZ, RZ, RZ ;  /* 0x000000ffff0e0224 */ /* 0x000fe400078e00ff */
[----:B------:R-:W-:Y:S01]  /*2490*/  @P0 IMAD.MOV.U32 R15, RZ, RZ, R3 ;  /* 0x000000ffff0f0224 */ /* 0x000fe200078e0003 */
[----:B------:R-:W-:Y:S06]  /*24a0*/  BRA `(.L_x_13) ;  /* 0x0000000000147947 */ /* 0x000fec0003800000 */
.L_x_15:
[----:B------:R-:W-:Y:S01]  /*24b0*/  LOP3.LUT R15, R5, 0x80000, RZ, 0xfc, !PT ;  /* 0x00080000050f7812 */ /* 0x000fe200078efcff */
[----:B------:R-:W-:Y:S01]  /*24c0*/  IMAD.MOV.U32 R14, RZ, RZ, R4 ;  /* 0x000000ffff0e7224 */ /* 0x000fe200078e0004 */
[----:B------:R-:W-:Y:S06]  /*24d0*/  BRA `(.L_x_13) ;  /* 0x0000000000087947 */ /* 0x000fec0003800000 */
.L_x_14:
[----:B------:R-:W-:Y:S01]  /*24e0*/  LOP3.LUT R15, R9, 0x80000, RZ, 0xfc, !PT ;  /* 0x00080000090f7812 */ /* 0x000fe200078efcff */
[----:B------:R-:W-:-:S07]  /*24f0*/  IMAD.MOV.U32 R14, RZ, RZ, R8 ;  /* 0x000000ffff0e7224 */ /* 0x000fce00078e0008 */
.L_x_13:
[----:B------:R-:W-:Y:S05]  /*2500*/  BSYNC.RECONVERGENT B1 ;  /* 0x0000000000017941 */ /* 0x000fea0003800200 */
.L_x_11:
[----:B------:R-:W-:-:S04]  /*2510*/  IMAD.MOV.U32 R3, RZ, RZ, 0x0 ;  /* 0x00000000ff037424 */ /* 0x000fc800078e00ff */
[----:B------:R-:W-:Y:S05]  /*2520*/  RET.REL.NODEC R2 `(_Z25update_device_data_kernelmmPmS_S_PdS0_) ;  /* 0xffffffd802b47950 */ /* 0x000fea0003c3ffff */
.L_x_16:
[----:B------:R-:W-:-:S00]  /*2530*/  BRA `(.L_x_16) ;  /* 0xfffffffc00fc7947 */ /* 0x000fc0000383ffff */
[----:B------:R-:W-:-:S00]  /*2540*/  NOP ;  /* 0x0000000000007918 */ /* 0x000fc00000000000 */
        /* <DEDUP_REMOVED lines=11> */
.L_x_17:


//--------------------- .nv.shared.reserved.0     --------------------------
	.section	.nv.shared.reserved.0,"aw",@nobits
	.weak		__nv_reservedSMEM_offset_0_alias
	.size		__nv_reservedSMEM_offset_0_alias, 0, 64
	.other		__nv_reservedSMEM_offset_0_alias,@"STO_CUDA_RESERVED_SHARED STV_DEFAULT"
__nv_reservedSMEM_offset_0_alias:
	.zero		0
	.zero		64


//--------------------- .nv.constant0._Z25update_device_data_kernelmmPmS_S_PdS0_ --------------------------
	.section	.nv.constant0._Z25update_device_data_kernelmmPmS_S_PdS0_,"a",@progbits
	.sectionflags	@""
	.align	4
.nv.constant0._Z25update_device_data_kernelmmPmS_S_PdS0_:
	.zero		952


//--------------------- SYMBOLS --------------------------

	.type		.nv.reservedSmem.offset0,@object
	.size		.nv.reservedSmem.offset0,0x4
